//
// Generated by NVIDIA NVVM Compiler
//
// Compiler Build ID: CL-36424714
// Cuda compilation tools, release 13.0, V13.0.88
// Based on NVVM 20.0.0
//

.version 9.0
.target sm_100
.address_size 64

	// .globl	_Z5pi_MCPfi
.global .align 4 .b8 precalc_xorwow_matrix[102400];
.global .align 4 .b8 precalc_xorwow_offset_matrix[102400];
.global .align 4 .b8 mrg32k3aM1[2304];
.global .align 4 .b8 mrg32k3aM2[2304];
.global .align 4 .b8 mrg32k3aM1SubSeq[2016];
.global .align 4 .b8 mrg32k3aM2SubSeq[2016];
.global .align 4 .b8 mrg32k3aM1Seq[2304];
.global .align 4 .b8 mrg32k3aM2Seq[2304];
.const .align 8 .b8 __cr_lgamma_table[72];
// _ZZ5pi_MCPfiE5count has been demoted

.visible .entry _Z5pi_MCPfi(
	.param .u64 .ptr .align 1 _Z5pi_MCPfi_param_0,
	.param .u32 _Z5pi_MCPfi_param_1
)
{
	.local .align 8 .b8 	__local_depot0[48];
	.reg .b64 	%SP;
	.reg .b64 	%SPL;
	.reg .pred 	%p<72>;
	.reg .b32 	%r<1396>;
	.reg .b32 	%f<59>;
	.reg .b64 	%rd<29>;
	// demoted variable
	.shared .align 4 .b8 _ZZ5pi_MCPfiE5count[128];
	mov.u64 	%SPL, __local_depot0;
	ld.param.u64 	%rd10, [_Z5pi_MCPfi_param_0];
	ld.param.u32 	%r608, [_Z5pi_MCPfi_param_1];
	add.u64 	%rd1, %SPL, 0;
	mov.u32 	%r1, %tid.x;
	mov.u32 	%r2, %ctaid.x;
	mov.u32 	%r3, %ntid.x;
	mad.lo.s32 	%r4, %r2, %r3, %r1;
	// begin inline asm
	mov.u64 	%rd11, %clock64;
	// end inline asm
	cvt.u32.u64 	%r609, %rd11;
	xor.b32  	%r610, %r609, -1429050551;
	mul.lo.s32 	%r5, %r610, 1099087573;
	{ .reg .b32 tmp; mov.b64 {tmp, %r611}, %rd11; }
	xor.b32  	%r6, %r611, -136515619;
	mul.lo.s32 	%r612, %r6, -1703105765;
	add.s32 	%r613, %r5, %r612;
	add.s32 	%r7, %r613, 6615241;
	add.s32 	%r1095, %r5, 123456789;
	st.local.v2.u32 	[%rd1], {%r7, %r1095};
	xor.b32  	%r1094, %r5, 362436069;
	add.s32 	%r1093, %r612, 521288629;
	st.local.v2.u32 	[%rd1+8], {%r1094, %r1093};
	xor.b32  	%r1092, %r612, 88675123;
	add.s32 	%r1091, %r5, 5783321;
	st.local.v2.u32 	[%rd1+16], {%r1092, %r1091};
	setp.eq.s32 	%p1, %r4, 0;
	@%p1 bra 	$L__BB0_115;
	cvt.s64.s32 	%rd28, %r4;
	mov.b32 	%r1078, 0;
$L__BB0_2:
	mov.u64 	%rd3, %rd28;
	and.b64  	%rd4, %rd3, 3;
	setp.eq.s64 	%p2, %rd4, 0;
	@%p2 bra 	$L__BB0_114;
	mul.wide.u32 	%rd13, %r1078, 3200;
	mov.u64 	%rd14, precalc_xorwow_matrix;
	add.s64 	%rd5, %rd14, %rd13;
	mov.b32 	%r1091, 0;
	mov.u32 	%r1092, %r1091;
	mov.u32 	%r1093, %r1091;
	mov.u32 	%r1094, %r1091;
	mov.u32 	%r1095, %r1091;
	mov.u32 	%r1084, %r1091;
$L__BB0_4:
	mul.wide.u32 	%rd15, %r1084, 4;
	add.s64 	%rd16, %rd1, %rd15;
	ld.local.u32 	%r25, [%rd16+4];
	shl.b32 	%r26, %r1084, 5;
	mov.b32 	%r1090, 0;
$L__BB0_5:
	.pragma "nounroll";
	shr.u32 	%r617, %r25, %r1090;
	and.b32  	%r618, %r617, 1;
	setp.eq.b32 	%p3, %r618, 1;
	not.pred 	%p4, %p3;
	add.s32 	%r619, %r26, %r1090;
	mul.lo.s32 	%r620, %r619, 5;
	mul.wide.u32 	%rd17, %r620, 4;
	add.s64 	%rd6, %rd5, %rd17;
	@%p4 bra 	$L__BB0_7;
	ld.global.u32 	%r621, [%rd6];
	xor.b32  	%r1095, %r1095, %r621;
	ld.global.u32 	%r622, [%rd6+4];
	xor.b32  	%r1094, %r1094, %r622;
	ld.global.u32 	%r623, [%rd6+8];
	xor.b32  	%r1093, %r1093, %r623;
	ld.global.u32 	%r624, [%rd6+12];
	xor.b32  	%r1092, %r1092, %r624;
	ld.global.u32 	%r625, [%rd6+16];
	xor.b32  	%r1091, %r1091, %r625;
$L__BB0_7:
	and.b32  	%r627, %r617, 2;
	setp.eq.s32 	%p5, %r627, 0;
	@%p5 bra 	$L__BB0_9;
	ld.global.u32 	%r628, [%rd6+20];
	xor.b32  	%r1095, %r1095, %r628;
	ld.global.u32 	%r629, [%rd6+24];
	xor.b32  	%r1094, %r1094, %r629;
	ld.global.u32 	%r630, [%rd6+28];
	xor.b32  	%r1093, %r1093, %r630;
	ld.global.u32 	%r631, [%rd6+32];
	xor.b32  	%r1092, %r1092, %r631;
	ld.global.u32 	%r632, [%rd6+36];
	xor.b32  	%r1091, %r1091, %r632;
$L__BB0_9:
	and.b32  	%r634, %r617, 4;
	setp.eq.s32 	%p6, %r634, 0;
	@%p6 bra 	$L__BB0_11;
	ld.global.u32 	%r635, [%rd6+40];
	xor.b32  	%r1095, %r1095, %r635;
	ld.global.u32 	%r636, [%rd6+44];
	xor.b32  	%r1094, %r1094, %r636;
	ld.global.u32 	%r637, [%rd6+48];
	xor.b32  	%r1093, %r1093, %r637;
	ld.global.u32 	%r638, [%rd6+52];
	xor.b32  	%r1092, %r1092, %r638;
	ld.global.u32 	%r639, [%rd6+56];
	xor.b32  	%r1091, %r1091, %r639;
$L__BB0_11:
	and.b32  	%r641, %r617, 8;
	setp.eq.s32 	%p7, %r641, 0;
	@%p7 bra 	$L__BB0_13;
	ld.global.u32 	%r642, [%rd6+60];
	xor.b32  	%r1095, %r1095, %r642;
	ld.global.u32 	%r643, [%rd6+64];
	xor.b32  	%r1094, %r1094, %r643;
	ld.global.u32 	%r644, [%rd6+68];
	xor.b32  	%r1093, %r1093, %r644;
	ld.global.u32 	%r645, [%rd6+72];
	xor.b32  	%r1092, %r1092, %r645;
	ld.global.u32 	%r646, [%rd6+76];
	xor.b32  	%r1091, %r1091, %r646;
$L__BB0_13:
	and.b32  	%r648, %r617, 16;
	setp.eq.s32 	%p8, %r648, 0;
	@%p8 bra 	$L__BB0_15;
	ld.global.u32 	%r649, [%rd6+80];
	xor.b32  	%r1095, %r1095, %r649;
	ld.global.u32 	%r650, [%rd6+84];
	xor.b32  	%r1094, %r1094, %r650;
	ld.global.u32 	%r651, [%rd6+88];
	xor.b32  	%r1093, %r1093, %r651;
	ld.global.u32 	%r652, [%rd6+92];
	xor.b32  	%r1092, %r1092, %r652;
	ld.global.u32 	%r653, [%rd6+96];
	xor.b32  	%r1091, %r1091, %r653;
$L__BB0_15:
	and.b32  	%r655, %r617, 32;
	setp.eq.s32 	%p9, %r655, 0;
	@%p9 bra 	$L__BB0_17;
	ld.global.u32 	%r656, [%rd6+100];
	xor.b32  	%r1095, %r1095, %r656;
	ld.global.u32 	%r657, [%rd6+104];
	xor.b32  	%r1094, %r1094, %r657;
	ld.global.u32 	%r658, [%rd6+108];
	xor.b32  	%r1093, %r1093, %r658;
	ld.global.u32 	%r659, [%rd6+112];
	xor.b32  	%r1092, %r1092, %r659;
	ld.global.u32 	%r660, [%rd6+116];
	xor.b32  	%r1091, %r1091, %r660;
$L__BB0_17:
	and.b32  	%r662, %r617, 64;
	setp.eq.s32 	%p10, %r662, 0;
	@%p10 bra 	$L__BB0_19;
	ld.global.u32 	%r663, [%rd6+120];
	xor.b32  	%r1095, %r1095, %r663;
	ld.global.u32 	%r664, [%rd6+124];
	xor.b32  	%r1094, %r1094, %r664;
	ld.global.u32 	%r665, [%rd6+128];
	xor.b32  	%r1093, %r1093, %r665;
	ld.global.u32 	%r666, [%rd6+132];
	xor.b32  	%r1092, %r1092, %r666;
	ld.global.u32 	%r667, [%rd6+136];
	xor.b32  	%r1091, %r1091, %r667;
$L__BB0_19:
	and.b32  	%r669, %r617, 128;
	setp.eq.s32 	%p11, %r669, 0;
	@%p11 bra 	$L__BB0_21;
	ld.global.u32 	%r670, [%rd6+140];
	xor.b32  	%r1095, %r1095, %r670;
	ld.global.u32 	%r671, [%rd6+144];
	xor.b32  	%r1094, %r1094, %r671;
	ld.global.u32 	%r672, [%rd6+148];
	xor.b32  	%r1093, %r1093, %r672;
	ld.global.u32 	%r673, [%rd6+152];
	xor.b32  	%r1092, %r1092, %r673;
	ld.global.u32 	%r674, [%rd6+156];
	xor.b32  	%r1091, %r1091, %r674;
$L__BB0_21:
	and.b32  	%r676, %r617, 256;
	setp.eq.s32 	%p12, %r676, 0;
	@%p12 bra 	$L__BB0_23;
	ld.global.u32 	%r677, [%rd6+160];
	xor.b32  	%r1095, %r1095, %r677;
	ld.global.u32 	%r678, [%rd6+164];
	xor.b32  	%r1094, %r1094, %r678;
	ld.global.u32 	%r679, [%rd6+168];
	xor.b32  	%r1093, %r1093, %r679;
	ld.global.u32 	%r680, [%rd6+172];
	xor.b32  	%r1092, %r1092, %r680;
	ld.global.u32 	%r681, [%rd6+176];
	xor.b32  	%r1091, %r1091, %r681;
$L__BB0_23:
	and.b32  	%r683, %r617, 512;
	setp.eq.s32 	%p13, %r683, 0;
	@%p13 bra 	$L__BB0_25;
	ld.global.u32 	%r684, [%rd6+180];
	xor.b32  	%r1095, %r1095, %r684;
	ld.global.u32 	%r685, [%rd6+184];
	xor.b32  	%r1094, %r1094, %r685;
	ld.global.u32 	%r686, [%rd6+188];
	xor.b32  	%r1093, %r1093, %r686;
	ld.global.u32 	%r687, [%rd6+192];
	xor.b32  	%r1092, %r1092, %r687;
	ld.global.u32 	%r688, [%rd6+196];
	xor.b32  	%r1091, %r1091, %r688;
$L__BB0_25:
	and.b32  	%r690, %r617, 1024;
	setp.eq.s32 	%p14, %r690, 0;
	@%p14 bra 	$L__BB0_27;
	ld.global.u32 	%r691, [%rd6+200];
	xor.b32  	%r1095, %r1095, %r691;
	ld.global.u32 	%r692, [%rd6+204];
	xor.b32  	%r1094, %r1094, %r692;
	ld.global.u32 	%r693, [%rd6+208];
	xor.b32  	%r1093, %r1093, %r693;
	ld.global.u32 	%r694, [%rd6+212];
	xor.b32  	%r1092, %r1092, %r694;
	ld.global.u32 	%r695, [%rd6+216];
	xor.b32  	%r1091, %r1091, %r695;
$L__BB0_27:
	and.b32  	%r697, %r617, 2048;
	setp.eq.s32 	%p15, %r697, 0;
	@%p15 bra 	$L__BB0_29;
	ld.global.u32 	%r698, [%rd6+220];
	xor.b32  	%r1095, %r1095, %r698;
	ld.global.u32 	%r699, [%rd6+224];
	xor.b32  	%r1094, %r1094, %r699;
	ld.global.u32 	%r700, [%rd6+228];
	xor.b32  	%r1093, %r1093, %r700;
	ld.global.u32 	%r701, [%rd6+232];
	xor.b32  	%r1092, %r1092, %r701;
	ld.global.u32 	%r702, [%rd6+236];
	xor.b32  	%r1091, %r1091, %r702;
$L__BB0_29:
	and.b32  	%r704, %r617, 4096;
	setp.eq.s32 	%p16, %r704, 0;
	@%p16 bra 	$L__BB0_31;
	ld.global.u32 	%r705, [%rd6+240];
	xor.b32  	%r1095, %r1095, %r705;
	ld.global.u32 	%r706, [%rd6+244];
	xor.b32  	%r1094, %r1094, %r706;
	ld.global.u32 	%r707, [%rd6+248];
	xor.b32  	%r1093, %r1093, %r707;
	ld.global.u32 	%r708, [%rd6+252];
	xor.b32  	%r1092, %r1092, %r708;
	ld.global.u32 	%r709, [%rd6+256];
	xor.b32  	%r1091, %r1091, %r709;
$L__BB0_31:
	and.b32  	%r711, %r617, 8192;
	setp.eq.s32 	%p17, %r711, 0;
	@%p17 bra 	$L__BB0_33;
	ld.global.u32 	%r712, [%rd6+260];
	xor.b32  	%r1095, %r1095, %r712;
	ld.global.u32 	%r713, [%rd6+264];
	xor.b32  	%r1094, %r1094, %r713;
	ld.global.u32 	%r714, [%rd6+268];
	xor.b32  	%r1093, %r1093, %r714;
	ld.global.u32 	%r715, [%rd6+272];
	xor.b32  	%r1092, %r1092, %r715;
	ld.global.u32 	%r716, [%rd6+276];
	xor.b32  	%r1091, %r1091, %r716;
$L__BB0_33:
	and.b32  	%r718, %r617, 16384;
	setp.eq.s32 	%p18, %r718, 0;
	@%p18 bra 	$L__BB0_35;
	ld.global.u32 	%r719, [%rd6+280];
	xor.b32  	%r1095, %r1095, %r719;
	ld.global.u32 	%r720, [%rd6+284];
	xor.b32  	%r1094, %r1094, %r720;
	ld.global.u32 	%r721, [%rd6+288];
	xor.b32  	%r1093, %r1093, %r721;
	ld.global.u32 	%r722, [%rd6+292];
	xor.b32  	%r1092, %r1092, %r722;
	ld.global.u32 	%r723, [%rd6+296];
	xor.b32  	%r1091, %r1091, %r723;
$L__BB0_35:
	and.b32  	%r725, %r617, 32768;
	setp.eq.s32 	%p19, %r725, 0;
	@%p19 bra 	$L__BB0_37;
	ld.global.u32 	%r726, [%rd6+300];
	xor.b32  	%r1095, %r1095, %r726;
	ld.global.u32 	%r727, [%rd6+304];
	xor.b32  	%r1094, %r1094, %r727;
	ld.global.u32 	%r728, [%rd6+308];
	xor.b32  	%r1093, %r1093, %r728;
	ld.global.u32 	%r729, [%rd6+312];
	xor.b32  	%r1092, %r1092, %r729;
	ld.global.u32 	%r730, [%rd6+316];
	xor.b32  	%r1091, %r1091, %r730;
$L__BB0_37:
	add.s32 	%r1090, %r1090, 16;
	setp.ne.s32 	%p20, %r1090, 32;
	@%p20 bra 	$L__BB0_5;
	mad.lo.s32 	%r731, %r1084, -31, %r26;
	add.s32 	%r1084, %r731, 1;
	setp.ne.s32 	%p21, %r1084, 5;
	@%p21 bra 	$L__BB0_4;
	st.local.u32 	[%rd1+4], %r1095;
	st.local.v2.u32 	[%rd1+8], {%r1094, %r1093};
	st.local.v2.u32 	[%rd1+16], {%r1092, %r1091};
	setp.eq.s64 	%p22, %rd4, 1;
	@%p22 bra 	$L__BB0_114;
	mov.b32 	%r1091, 0;
	mov.u32 	%r1092, %r1091;
	mov.u32 	%r1093, %r1091;
	mov.u32 	%r1094, %r1091;
	mov.u32 	%r1095, %r1091;
	mov.u32 	%r1176, %r1091;
$L__BB0_41:
	mul.wide.u32 	%rd18, %r1176, 4;
	add.s64 	%rd19, %rd1, %rd18;
	ld.local.u32 	%r201, [%rd19+4];
	shl.b32 	%r202, %r1176, 5;
	mov.b32 	%r1182, 0;
$L__BB0_42:
	.pragma "nounroll";
	shr.u32 	%r734, %r201, %r1182;
	and.b32  	%r735, %r734, 1;
	setp.eq.b32 	%p23, %r735, 1;
	not.pred 	%p24, %p23;
	add.s32 	%r736, %r202, %r1182;
	mul.lo.s32 	%r737, %r736, 5;
	mul.wide.u32 	%rd20, %r737, 4;
	add.s64 	%rd7, %rd5, %rd20;
	@%p24 bra 	$L__BB0_44;
	ld.global.u32 	%r738, [%rd7];
	xor.b32  	%r1095, %r1095, %r738;
	ld.global.u32 	%r739, [%rd7+4];
	xor.b32  	%r1094, %r1094, %r739;
	ld.global.u32 	%r740, [%rd7+8];
	xor.b32  	%r1093, %r1093, %r740;
	ld.global.u32 	%r741, [%rd7+12];
	xor.b32  	%r1092, %r1092, %r741;
	ld.global.u32 	%r742, [%rd7+16];
	xor.b32  	%r1091, %r1091, %r742;
$L__BB0_44:
	and.b32  	%r744, %r734, 2;
	setp.eq.s32 	%p25, %r744, 0;
	@%p25 bra 	$L__BB0_46;
	ld.global.u32 	%r745, [%rd7+20];
	xor.b32  	%r1095, %r1095, %r745;
	ld.global.u32 	%r746, [%rd7+24];
	xor.b32  	%r1094, %r1094, %r746;
	ld.global.u32 	%r747, [%rd7+28];
	xor.b32  	%r1093, %r1093, %r747;
	ld.global.u32 	%r748, [%rd7+32];
	xor.b32  	%r1092, %r1092, %r748;
	ld.global.u32 	%r749, [%rd7+36];
	xor.b32  	%r1091, %r1091, %r749;
$L__BB0_46:
	and.b32  	%r751, %r734, 4;
	setp.eq.s32 	%p26, %r751, 0;
	@%p26 bra 	$L__BB0_48;
	ld.global.u32 	%r752, [%rd7+40];
	xor.b32  	%r1095, %r1095, %r752;
	ld.global.u32 	%r753, [%rd7+44];
	xor.b32  	%r1094, %r1094, %r753;
	ld.global.u32 	%r754, [%rd7+48];
	xor.b32  	%r1093, %r1093, %r754;
	ld.global.u32 	%r755, [%rd7+52];
	xor.b32  	%r1092, %r1092, %r755;
	ld.global.u32 	%r756, [%rd7+56];
	xor.b32  	%r1091, %r1091, %r756;
$L__BB0_48:
	and.b32  	%r758, %r734, 8;
	setp.eq.s32 	%p27, %r758, 0;
	@%p27 bra 	$L__BB0_50;
	ld.global.u32 	%r759, [%rd7+60];
	xor.b32  	%r1095, %r1095, %r759;
	ld.global.u32 	%r760, [%rd7+64];
	xor.b32  	%r1094, %r1094, %r760;
	ld.global.u32 	%r761, [%rd7+68];
	xor.b32  	%r1093, %r1093, %r761;
	ld.global.u32 	%r762, [%rd7+72];
	xor.b32  	%r1092, %r1092, %r762;
	ld.global.u32 	%r763, [%rd7+76];
	xor.b32  	%r1091, %r1091, %r763;
$L__BB0_50:
	and.b32  	%r765, %r734, 16;
	setp.eq.s32 	%p28, %r765, 0;
	@%p28 bra 	$L__BB0_52;
	ld.global.u32 	%r766, [%rd7+80];
	xor.b32  	%r1095, %r1095, %r766;
	ld.global.u32 	%r767, [%rd7+84];
	xor.b32  	%r1094, %r1094, %r767;
	ld.global.u32 	%r768, [%rd7+88];
	xor.b32  	%r1093, %r1093, %r768;
	ld.global.u32 	%r769, [%rd7+92];
	xor.b32  	%r1092, %r1092, %r769;
	ld.global.u32 	%r770, [%rd7+96];
	xor.b32  	%r1091, %r1091, %r770;
$L__BB0_52:
	and.b32  	%r772, %r734, 32;
	setp.eq.s32 	%p29, %r772, 0;
	@%p29 bra 	$L__BB0_54;
	ld.global.u32 	%r773, [%rd7+100];
	xor.b32  	%r1095, %r1095, %r773;
	ld.global.u32 	%r774, [%rd7+104];
	xor.b32  	%r1094, %r1094, %r774;
	ld.global.u32 	%r775, [%rd7+108];
	xor.b32  	%r1093, %r1093, %r775;
	ld.global.u32 	%r776, [%rd7+112];
	xor.b32  	%r1092, %r1092, %r776;
	ld.global.u32 	%r777, [%rd7+116];
	xor.b32  	%r1091, %r1091, %r777;
$L__BB0_54:
	and.b32  	%r779, %r734, 64;
	setp.eq.s32 	%p30, %r779, 0;
	@%p30 bra 	$L__BB0_56;
	ld.global.u32 	%r780, [%rd7+120];
	xor.b32  	%r1095, %r1095, %r780;
	ld.global.u32 	%r781, [%rd7+124];
	xor.b32  	%r1094, %r1094, %r781;
	ld.global.u32 	%r782, [%rd7+128];
	xor.b32  	%r1093, %r1093, %r782;
	ld.global.u32 	%r783, [%rd7+132];
	xor.b32  	%r1092, %r1092, %r783;
	ld.global.u32 	%r784, [%rd7+136];
	xor.b32  	%r1091, %r1091, %r784;
$L__BB0_56:
	and.b32  	%r786, %r734, 128;
	setp.eq.s32 	%p31, %r786, 0;
	@%p31 bra 	$L__BB0_58;
	ld.global.u32 	%r787, [%rd7+140];
	xor.b32  	%r1095, %r1095, %r787;
	ld.global.u32 	%r788, [%rd7+144];
	xor.b32  	%r1094, %r1094, %r788;
	ld.global.u32 	%r789, [%rd7+148];
	xor.b32  	%r1093, %r1093, %r789;
	ld.global.u32 	%r790, [%rd7+152];
	xor.b32  	%r1092, %r1092, %r790;
	ld.global.u32 	%r791, [%rd7+156];
	xor.b32  	%r1091, %r1091, %r791;
$L__BB0_58:
	and.b32  	%r793, %r734, 256;
	setp.eq.s32 	%p32, %r793, 0;
	@%p32 bra 	$L__BB0_60;
	ld.global.u32 	%r794, [%rd7+160];
	xor.b32  	%r1095, %r1095, %r794;
	ld.global.u32 	%r795, [%rd7+164];
	xor.b32  	%r1094, %r1094, %r795;
	ld.global.u32 	%r796, [%rd7+168];
	xor.b32  	%r1093, %r1093, %r796;
	ld.global.u32 	%r797, [%rd7+172];
	xor.b32  	%r1092, %r1092, %r797;
	ld.global.u32 	%r798, [%rd7+176];
	xor.b32  	%r1091, %r1091, %r798;
$L__BB0_60:
	and.b32  	%r800, %r734, 512;
	setp.eq.s32 	%p33, %r800, 0;
	@%p33 bra 	$L__BB0_62;
	ld.global.u32 	%r801, [%rd7+180];
	xor.b32  	%r1095, %r1095, %r801;
	ld.global.u32 	%r802, [%rd7+184];
	xor.b32  	%r1094, %r1094, %r802;
	ld.global.u32 	%r803, [%rd7+188];
	xor.b32  	%r1093, %r1093, %r803;
	ld.global.u32 	%r804, [%rd7+192];
	xor.b32  	%r1092, %r1092, %r804;
	ld.global.u32 	%r805, [%rd7+196];
	xor.b32  	%r1091, %r1091, %r805;
$L__BB0_62:
	and.b32  	%r807, %r734, 1024;
	setp.eq.s32 	%p34, %r807, 0;
	@%p34 bra 	$L__BB0_64;
	ld.global.u32 	%r808, [%rd7+200];
	xor.b32  	%r1095, %r1095, %r808;
	ld.global.u32 	%r809, [%rd7+204];
	xor.b32  	%r1094, %r1094, %r809;
	ld.global.u32 	%r810, [%rd7+208];
	xor.b32  	%r1093, %r1093, %r810;
	ld.global.u32 	%r811, [%rd7+212];
	xor.b32  	%r1092, %r1092, %r811;
	ld.global.u32 	%r812, [%rd7+216];
	xor.b32  	%r1091, %r1091, %r812;
$L__BB0_64:
	and.b32  	%r814, %r734, 2048;
	setp.eq.s32 	%p35, %r814, 0;
	@%p35 bra 	$L__BB0_66;
	ld.global.u32 	%r815, [%rd7+220];
	xor.b32  	%r1095, %r1095, %r815;
	ld.global.u32 	%r816, [%rd7+224];
	xor.b32  	%r1094, %r1094, %r816;
	ld.global.u32 	%r817, [%rd7+228];
	xor.b32  	%r1093, %r1093, %r817;
	ld.global.u32 	%r818, [%rd7+232];
	xor.b32  	%r1092, %r1092, %r818;
	ld.global.u32 	%r819, [%rd7+236];
	xor.b32  	%r1091, %r1091, %r819;
$L__BB0_66:
	and.b32  	%r821, %r734, 4096;
	setp.eq.s32 	%p36, %r821, 0;
	@%p36 bra 	$L__BB0_68;
	ld.global.u32 	%r822, [%rd7+240];
	xor.b32  	%r1095, %r1095, %r822;
	ld.global.u32 	%r823, [%rd7+244];
	xor.b32  	%r1094, %r1094, %r823;
	ld.global.u32 	%r824, [%rd7+248];
	xor.b32  	%r1093, %r1093, %r824;
	ld.global.u32 	%r825, [%rd7+252];
	xor.b32  	%r1092, %r1092, %r825;
	ld.global.u32 	%r826, [%rd7+256];
	xor.b32  	%r1091, %r1091, %r826;
$L__BB0_68:
	and.b32  	%r828, %r734, 8192;
	setp.eq.s32 	%p37, %r828, 0;
	@%p37 bra 	$L__BB0_70;
	ld.global.u32 	%r829, [%rd7+260];
	xor.b32  	%r1095, %r1095, %r829;
	ld.global.u32 	%r830, [%rd7+264];
	xor.b32  	%r1094, %r1094, %r830;
	ld.global.u32 	%r831, [%rd7+268];
	xor.b32  	%r1093, %r1093, %r831;
	ld.global.u32 	%r832, [%rd7+272];
	xor.b32  	%r1092, %r1092, %r832;
	ld.global.u32 	%r833, [%rd7+276];
	xor.b32  	%r1091, %r1091, %r833;
$L__BB0_70:
	and.b32  	%r835, %r734, 16384;
	setp.eq.s32 	%p38, %r835, 0;
	@%p38 bra 	$L__BB0_72;
	ld.global.u32 	%r836, [%rd7+280];
	xor.b32  	%r1095, %r1095, %r836;
	ld.global.u32 	%r837, [%rd7+284];
	xor.b32  	%r1094, %r1094, %r837;
	ld.global.u32 	%r838, [%rd7+288];
	xor.b32  	%r1093, %r1093, %r838;
	ld.global.u32 	%r839, [%rd7+292];
	xor.b32  	%r1092, %r1092, %r839;
	ld.global.u32 	%r840, [%rd7+296];
	xor.b32  	%r1091, %r1091, %r840;
$L__BB0_72:
	and.b32  	%r842, %r734, 32768;
	setp.eq.s32 	%p39, %r842, 0;
	@%p39 bra 	$L__BB0_74;
	ld.global.u32 	%r843, [%rd7+300];
	xor.b32  	%r1095, %r1095, %r843;
	ld.global.u32 	%r844, [%rd7+304];
	xor.b32  	%r1094, %r1094, %r844;
	ld.global.u32 	%r845, [%rd7+308];
	xor.b32  	%r1093, %r1093, %r845;
	ld.global.u32 	%r846, [%rd7+312];
	xor.b32  	%r1092, %r1092, %r846;
	ld.global.u32 	%r847, [%rd7+316];
	xor.b32  	%r1091, %r1091, %r847;
$L__BB0_74:
	add.s32 	%r1182, %r1182, 16;
	setp.ne.s32 	%p40, %r1182, 32;
	@%p40 bra 	$L__BB0_42;
	mad.lo.s32 	%r848, %r1176, -31, %r202;
	add.s32 	%r1176, %r848, 1;
	setp.ne.s32 	%p41, %r1176, 5;
	@%p41 bra 	$L__BB0_41;
	st.local.u32 	[%rd1+4], %r1095;
	st.local.v2.u32 	[%rd1+8], {%r1094, %r1093};
	st.local.v2.u32 	[%rd1+16], {%r1092, %r1091};
	setp.ne.s64 	%p42, %rd4, 3;
	@%p42 bra 	$L__BB0_114;
	mov.b32 	%r1091, 0;
	mov.u32 	%r1092, %r1091;
	mov.u32 	%r1093, %r1091;
	mov.u32 	%r1094, %r1091;
	mov.u32 	%r1095, %r1091;
	mov.u32 	%r1268, %r1091;
$L__BB0_78:
	mul.wide.u32 	%rd21, %r1268, 4;
	add.s64 	%rd22, %rd1, %rd21;
	ld.local.u32 	%r377, [%rd22+4];
	shl.b32 	%r378, %r1268, 5;
	mov.b32 	%r1274, 0;
$L__BB0_79:
	.pragma "nounroll";
	shr.u32 	%r851, %r377, %r1274;
	and.b32  	%r852, %r851, 1;
	setp.eq.b32 	%p43, %r852, 1;
	not.pred 	%p44, %p43;
	add.s32 	%r853, %r378, %r1274;
	mul.lo.s32 	%r854, %r853, 5;
	mul.wide.u32 	%rd23, %r854, 4;
	add.s64 	%rd8, %rd5, %rd23;
	@%p44 bra 	$L__BB0_81;
	ld.global.u32 	%r855, [%rd8];
	xor.b32  	%r1095, %r1095, %r855;
	ld.global.u32 	%r856, [%rd8+4];
	xor.b32  	%r1094, %r1094, %r856;
	ld.global.u32 	%r857, [%rd8+8];
	xor.b32  	%r1093, %r1093, %r857;
	ld.global.u32 	%r858, [%rd8+12];
	xor.b32  	%r1092, %r1092, %r858;
	ld.global.u32 	%r859, [%rd8+16];
	xor.b32  	%r1091, %r1091, %r859;
$L__BB0_81:
	and.b32  	%r861, %r851, 2;
	setp.eq.s32 	%p45, %r861, 0;
	@%p45 bra 	$L__BB0_83;
	ld.global.u32 	%r862, [%rd8+20];
	xor.b32  	%r1095, %r1095, %r862;
	ld.global.u32 	%r863, [%rd8+24];
	xor.b32  	%r1094, %r1094, %r863;
	ld.global.u32 	%r864, [%rd8+28];
	xor.b32  	%r1093, %r1093, %r864;
	ld.global.u32 	%r865, [%rd8+32];
	xor.b32  	%r1092, %r1092, %r865;
	ld.global.u32 	%r866, [%rd8+36];
	xor.b32  	%r1091, %r1091, %r866;
$L__BB0_83:
	and.b32  	%r868, %r851, 4;
	setp.eq.s32 	%p46, %r868, 0;
	@%p46 bra 	$L__BB0_85;
	ld.global.u32 	%r869, [%rd8+40];
	xor.b32  	%r1095, %r1095, %r869;
	ld.global.u32 	%r870, [%rd8+44];
	xor.b32  	%r1094, %r1094, %r870;
	ld.global.u32 	%r871, [%rd8+48];
	xor.b32  	%r1093, %r1093, %r871;
	ld.global.u32 	%r872, [%rd8+52];
	xor.b32  	%r1092, %r1092, %r872;
	ld.global.u32 	%r873, [%rd8+56];
	xor.b32  	%r1091, %r1091, %r873;
$L__BB0_85:
	and.b32  	%r875, %r851, 8;
	setp.eq.s32 	%p47, %r875, 0;
	@%p47 bra 	$L__BB0_87;
	ld.global.u32 	%r876, [%rd8+60];
	xor.b32  	%r1095, %r1095, %r876;
	ld.global.u32 	%r877, [%rd8+64];
	xor.b32  	%r1094, %r1094, %r877;
	ld.global.u32 	%r878, [%rd8+68];
	xor.b32  	%r1093, %r1093, %r878;
	ld.global.u32 	%r879, [%rd8+72];
	xor.b32  	%r1092, %r1092, %r879;
	ld.global.u32 	%r880, [%rd8+76];
	xor.b32  	%r1091, %r1091, %r880;
$L__BB0_87:
	and.b32  	%r882, %r851, 16;
	setp.eq.s32 	%p48, %r882, 0;
	@%p48 bra 	$L__BB0_89;
	ld.global.u32 	%r883, [%rd8+80];
	xor.b32  	%r1095, %r1095, %r883;
	ld.global.u32 	%r884, [%rd8+84];
	xor.b32  	%r1094, %r1094, %r884;
	ld.global.u32 	%r885, [%rd8+88];
	xor.b32  	%r1093, %r1093, %r885;
	ld.global.u32 	%r886, [%rd8+92];
	xor.b32  	%r1092, %r1092, %r886;
	ld.global.u32 	%r887, [%rd8+96];
	xor.b32  	%r1091, %r1091, %r887;
$L__BB0_89:
	and.b32  	%r889, %r851, 32;
	setp.eq.s32 	%p49, %r889, 0;
	@%p49 bra 	$L__BB0_91;
	ld.global.u32 	%r890, [%rd8+100];
	xor.b32  	%r1095, %r1095, %r890;
	ld.global.u32 	%r891, [%rd8+104];
	xor.b32  	%r1094, %r1094, %r891;
	ld.global.u32 	%r892, [%rd8+108];
	xor.b32  	%r1093, %r1093, %r892;
	ld.global.u32 	%r893, [%rd8+112];
	xor.b32  	%r1092, %r1092, %r893;
	ld.global.u32 	%r894, [%rd8+116];
	xor.b32  	%r1091, %r1091, %r894;
$L__BB0_91:
	and.b32  	%r896, %r851, 64;
	setp.eq.s32 	%p50, %r896, 0;
	@%p50 bra 	$L__BB0_93;
	ld.global.u32 	%r897, [%rd8+120];
	xor.b32  	%r1095, %r1095, %r897;
	ld.global.u32 	%r898, [%rd8+124];
	xor.b32  	%r1094, %r1094, %r898;
	ld.global.u32 	%r899, [%rd8+128];
	xor.b32  	%r1093, %r1093, %r899;
	ld.global.u32 	%r900, [%rd8+132];
	xor.b32  	%r1092, %r1092, %r900;
	ld.global.u32 	%r901, [%rd8+136];
	xor.b32  	%r1091, %r1091, %r901;
$L__BB0_93:
	and.b32  	%r903, %r851, 128;
	setp.eq.s32 	%p51, %r903, 0;
	@%p51 bra 	$L__BB0_95;
	ld.global.u32 	%r904, [%rd8+140];
	xor.b32  	%r1095, %r1095, %r904;
	ld.global.u32 	%r905, [%rd8+144];
	xor.b32  	%r1094, %r1094, %r905;
	ld.global.u32 	%r906, [%rd8+148];
	xor.b32  	%r1093, %r1093, %r906;
	ld.global.u32 	%r907, [%rd8+152];
	xor.b32  	%r1092, %r1092, %r907;
	ld.global.u32 	%r908, [%rd8+156];
	xor.b32  	%r1091, %r1091, %r908;
$L__BB0_95:
	and.b32  	%r910, %r851, 256;
	setp.eq.s32 	%p52, %r910, 0;
	@%p52 bra 	$L__BB0_97;
	ld.global.u32 	%r911, [%rd8+160];
	xor.b32  	%r1095, %r1095, %r911;
	ld.global.u32 	%r912, [%rd8+164];
	xor.b32  	%r1094, %r1094, %r912;
	ld.global.u32 	%r913, [%rd8+168];
	xor.b32  	%r1093, %r1093, %r913;
	ld.global.u32 	%r914, [%rd8+172];
	xor.b32  	%r1092, %r1092, %r914;
	ld.global.u32 	%r915, [%rd8+176];
	xor.b32  	%r1091, %r1091, %r915;
$L__BB0_97:
	and.b32  	%r917, %r851, 512;
	setp.eq.s32 	%p53, %r917, 0;
	@%p53 bra 	$L__BB0_99;
	ld.global.u32 	%r918, [%rd8+180];
	xor.b32  	%r1095, %r1095, %r918;
	ld.global.u32 	%r919, [%rd8+184];
	xor.b32  	%r1094, %r1094, %r919;
	ld.global.u32 	%r920, [%rd8+188];
	xor.b32  	%r1093, %r1093, %r920;
	ld.global.u32 	%r921, [%rd8+192];
	xor.b32  	%r1092, %r1092, %r921;
	ld.global.u32 	%r922, [%rd8+196];
	xor.b32  	%r1091, %r1091, %r922;
$L__BB0_99:
	and.b32  	%r924, %r851, 1024;
	setp.eq.s32 	%p54, %r924, 0;
	@%p54 bra 	$L__BB0_101;
	ld.global.u32 	%r925, [%rd8+200];
	xor.b32  	%r1095, %r1095, %r925;
	ld.global.u32 	%r926, [%rd8+204];
	xor.b32  	%r1094, %r1094, %r926;
	ld.global.u32 	%r927, [%rd8+208];
	xor.b32  	%r1093, %r1093, %r927;
	ld.global.u32 	%r928, [%rd8+212];
	xor.b32  	%r1092, %r1092, %r928;
	ld.global.u32 	%r929, [%rd8+216];
	xor.b32  	%r1091, %r1091, %r929;
$L__BB0_101:
	and.b32  	%r931, %r851, 2048;
	setp.eq.s32 	%p55, %r931, 0;
	@%p55 bra 	$L__BB0_103;
	ld.global.u32 	%r932, [%rd8+220];
	xor.b32  	%r1095, %r1095, %r932;
	ld.global.u32 	%r933, [%rd8+224];
	xor.b32  	%r1094, %r1094, %r933;
	ld.global.u32 	%r934, [%rd8+228];
	xor.b32  	%r1093, %r1093, %r934;
	ld.global.u32 	%r935, [%rd8+232];
	xor.b32  	%r1092, %r1092, %r935;
	ld.global.u32 	%r936, [%rd8+236];
	xor.b32  	%r1091, %r1091, %r936;
$L__BB0_103:
	and.b32  	%r938, %r851, 4096;
	setp.eq.s32 	%p56, %r938, 0;
	@%p56 bra 	$L__BB0_105;
	ld.global.u32 	%r939, [%rd8+240];
	xor.b32  	%r1095, %r1095, %r939;
	ld.global.u32 	%r940, [%rd8+244];
	xor.b32  	%r1094, %r1094, %r940;
	ld.global.u32 	%r941, [%rd8+248];
	xor.b32  	%r1093, %r1093, %r941;
	ld.global.u32 	%r942, [%rd8+252];
	xor.b32  	%r1092, %r1092, %r942;
	ld.global.u32 	%r943, [%rd8+256];
	xor.b32  	%r1091, %r1091, %r943;
$L__BB0_105:
	and.b32  	%r945, %r851, 8192;
	setp.eq.s32 	%p57, %r945, 0;
	@%p57 bra 	$L__BB0_107;
	ld.global.u32 	%r946, [%rd8+260];
	xor.b32  	%r1095, %r1095, %r946;
	ld.global.u32 	%r947, [%rd8+264];
	xor.b32  	%r1094, %r1094, %r947;
	ld.global.u32 	%r948, [%rd8+268];
	xor.b32  	%r1093, %r1093, %r948;
	ld.global.u32 	%r949, [%rd8+272];
	xor.b32  	%r1092, %r1092, %r949;
	ld.global.u32 	%r950, [%rd8+276];
	xor.b32  	%r1091, %r1091, %r950;
$L__BB0_107:
	and.b32  	%r952, %r851, 16384;
	setp.eq.s32 	%p58, %r952, 0;
	@%p58 bra 	$L__BB0_109;
	ld.global.u32 	%r953, [%rd8+280];
	xor.b32  	%r1095, %r1095, %r953;
	ld.global.u32 	%r954, [%rd8+284];
	xor.b32  	%r1094, %r1094, %r954;
	ld.global.u32 	%r955, [%rd8+288];
	xor.b32  	%r1093, %r1093, %r955;
	ld.global.u32 	%r956, [%rd8+292];
	xor.b32  	%r1092, %r1092, %r956;
	ld.global.u32 	%r957, [%rd8+296];
	xor.b32  	%r1091, %r1091, %r957;
$L__BB0_109:
	and.b32  	%r959, %r851, 32768;
	setp.eq.s32 	%p59, %r959, 0;
	@%p59 bra 	$L__BB0_111;
	ld.global.u32 	%r960, [%rd8+300];
	xor.b32  	%r1095, %r1095, %r960;
	ld.global.u32 	%r961, [%rd8+304];
	xor.b32  	%r1094, %r1094, %r961;
	ld.global.u32 	%r962, [%rd8+308];
	xor.b32  	%r1093, %r1093, %r962;
	ld.global.u32 	%r963, [%rd8+312];
	xor.b32  	%r1092, %r1092, %r963;
	ld.global.u32 	%r964, [%rd8+316];
	xor.b32  	%r1091, %r1091, %r964;
$L__BB0_111:
	add.s32 	%r1274, %r1274, 16;
	setp.ne.s32 	%p60, %r1274, 32;
	@%p60 bra 	$L__BB0_79;
	mad.lo.s32 	%r965, %r1268, -31, %r378;
	add.s32 	%r1268, %r965, 1;
	setp.ne.s32 	%p61, %r1268, 5;
	@%p61 bra 	$L__BB0_78;
	st.local.u32 	[%rd1+4], %r1095;
	st.local.v2.u32 	[%rd1+8], {%r1094, %r1093};
	st.local.v2.u32 	[%rd1+16], {%r1092, %r1091};
$L__BB0_114:
	shr.u64 	%rd28, %rd3, 2;
	add.s32 	%r1078, %r1078, 1;
	setp.gt.u64 	%p62, %rd3, 3;
	@%p62 bra 	$L__BB0_2;
$L__BB0_115:
	mov.b32 	%r966, 0;
	st.local.v2.u32 	[%rd1+24], {%r966, %r966};
	st.local.u32 	[%rd1+32], %r966;
	mov.b64 	%rd24, 0;
	st.local.u64 	[%rd1+40], %rd24;
	shl.b32 	%r967, %r1, 2;
	mov.u32 	%r968, _ZZ5pi_MCPfiE5count;
	add.s32 	%r558, %r968, %r967;
	st.shared.u32 	[%r558], %r966;
	setp.lt.s32 	%p63, %r608, 1;
	@%p63 bra 	$L__BB0_123;
	and.b32  	%r559, %r608, 3;
	setp.lt.u32 	%p64, %r608, 4;
	mov.f32 	%f58, 0f00000000;
	mov.u32 	%r1377, %r7;
	@%p64 bra 	$L__BB0_119;
	mul.lo.s32 	%r970, %r6, 1703105765;
	sub.s32 	%r971, %r5, %r970;
	add.s32 	%r1366, %r971, 9514737;
	and.b32  	%r972, %r608, 2147483644;
	neg.s32 	%r1365, %r972;
	mov.f32 	%f58, 0f00000000;
$L__BB0_118:
	mov.u32 	%r1377, %r1366;
	shr.u32 	%r973, %r1095, 2;
	xor.b32  	%r974, %r973, %r1095;
	shl.b32 	%r975, %r1091, 4;
	shl.b32 	%r976, %r974, 1;
	xor.b32  	%r977, %r976, %r975;
	xor.b32  	%r978, %r977, %r974;
	xor.b32  	%r979, %r978, %r1091;
	add.s32 	%r980, %r1377, -2899496;
	add.s32 	%r981, %r980, %r979;
	add.s32 	%r982, %r981, 362437;
	cvt.rn.f32.u32 	%f11, %r982;
	fma.rn.f32 	%f12, %f11, 0f2F800000, 0f2F000000;
	shr.u32 	%r983, %r1094, 2;
	xor.b32  	%r984, %r983, %r1094;
	shl.b32 	%r985, %r979, 4;
	shl.b32 	%r986, %r984, 1;
	xor.b32  	%r987, %r986, %r985;
	xor.b32  	%r988, %r987, %r984;
	xor.b32  	%r989, %r988, %r979;
	add.s32 	%r990, %r980, %r989;
	add.s32 	%r991, %r990, 724874;
	cvt.rn.f32.u32 	%f13, %r991;
	fma.rn.f32 	%f14, %f13, 0f2F800000, 0f2F000000;
	mul.f32 	%f15, %f14, %f14;
	fma.rn.f32 	%f16, %f12, %f12, %f15;
	cvt.rzi.s32.f32 	%r992, %f16;
	sub.s32 	%r993, 1, %r992;
	cvt.rn.f32.s32 	%f17, %r993;
	add.f32 	%f18, %f58, %f17;
	shr.u32 	%r994, %r1093, 2;
	xor.b32  	%r995, %r994, %r1093;
	shl.b32 	%r996, %r989, 4;
	shl.b32 	%r997, %r995, 1;
	xor.b32  	%r998, %r997, %r996;
	xor.b32  	%r999, %r998, %r995;
	xor.b32  	%r1000, %r999, %r989;
	add.s32 	%r1001, %r980, %r1000;
	add.s32 	%r1002, %r1001, 1087311;
	cvt.rn.f32.u32 	%f19, %r1002;
	fma.rn.f32 	%f20, %f19, 0f2F800000, 0f2F000000;
	shr.u32 	%r1003, %r1092, 2;
	xor.b32  	%r1004, %r1003, %r1092;
	shl.b32 	%r1005, %r1000, 4;
	shl.b32 	%r1006, %r1004, 1;
	xor.b32  	%r1007, %r1006, %r1005;
	xor.b32  	%r1008, %r1007, %r1004;
	xor.b32  	%r1095, %r1008, %r1000;
	add.s32 	%r1009, %r980, %r1095;
	add.s32 	%r1010, %r1009, 1449748;
	cvt.rn.f32.u32 	%f21, %r1010;
	fma.rn.f32 	%f22, %f21, 0f2F800000, 0f2F000000;
	mul.f32 	%f23, %f22, %f22;
	fma.rn.f32 	%f24, %f20, %f20, %f23;
	cvt.rzi.s32.f32 	%r1011, %f24;
	sub.s32 	%r1012, 1, %r1011;
	cvt.rn.f32.s32 	%f25, %r1012;
	add.f32 	%f26, %f18, %f25;
	shr.u32 	%r1013, %r1091, 2;
	xor.b32  	%r1014, %r1013, %r1091;
	shl.b32 	%r1015, %r1095, 4;
	shl.b32 	%r1016, %r1014, 1;
	xor.b32  	%r1017, %r1016, %r1015;
	xor.b32  	%r1018, %r1017, %r1014;
	xor.b32  	%r1094, %r1018, %r1095;
	add.s32 	%r1019, %r980, %r1094;
	add.s32 	%r1020, %r1019, 1812185;
	cvt.rn.f32.u32 	%f27, %r1020;
	fma.rn.f32 	%f28, %f27, 0f2F800000, 0f2F000000;
	shr.u32 	%r1021, %r979, 2;
	xor.b32  	%r1022, %r1021, %r979;
	shl.b32 	%r1023, %r1094, 4;
	shl.b32 	%r1024, %r1022, 1;
	xor.b32  	%r1025, %r1024, %r1023;
	xor.b32  	%r1026, %r1025, %r1022;
	xor.b32  	%r1093, %r1026, %r1094;
	add.s32 	%r1027, %r980, %r1093;
	add.s32 	%r1028, %r1027, 2174622;
	cvt.rn.f32.u32 	%f29, %r1028;
	fma.rn.f32 	%f30, %f29, 0f2F800000, 0f2F000000;
	mul.f32 	%f31, %f30, %f30;
	fma.rn.f32 	%f32, %f28, %f28, %f31;
	cvt.rzi.s32.f32 	%r1029, %f32;
	sub.s32 	%r1030, 1, %r1029;
	cvt.rn.f32.s32 	%f33, %r1030;
	add.f32 	%f34, %f26, %f33;
	shr.u32 	%r1031, %r989, 2;
	xor.b32  	%r1032, %r1031, %r989;
	shl.b32 	%r1033, %r1093, 4;
	shl.b32 	%r1034, %r1032, 1;
	xor.b32  	%r1035, %r1034, %r1033;
	xor.b32  	%r1036, %r1035, %r1032;
	xor.b32  	%r1092, %r1036, %r1093;
	add.s32 	%r1037, %r980, %r1092;
	add.s32 	%r1038, %r1037, 2537059;
	cvt.rn.f32.u32 	%f35, %r1038;
	fma.rn.f32 	%f36, %f35, 0f2F800000, 0f2F000000;
	shr.u32 	%r1039, %r1000, 2;
	xor.b32  	%r1040, %r1039, %r1000;
	shl.b32 	%r1041, %r1092, 4;
	shl.b32 	%r1042, %r1040, 1;
	xor.b32  	%r1043, %r1042, %r1041;
	xor.b32  	%r1044, %r1043, %r1040;
	xor.b32  	%r1091, %r1044, %r1092;
	add.s32 	%r1045, %r1091, %r1377;
	cvt.rn.f32.u32 	%f37, %r1045;
	fma.rn.f32 	%f38, %f37, 0f2F800000, 0f2F000000;
	mul.f32 	%f39, %f38, %f38;
	fma.rn.f32 	%f40, %f36, %f36, %f39;
	cvt.rzi.s32.f32 	%r1046, %f40;
	sub.s32 	%r1047, 1, %r1046;
	cvt.rn.f32.s32 	%f41, %r1047;
	add.f32 	%f58, %f34, %f41;
	add.s32 	%r1366, %r1377, 2899496;
	add.s32 	%r1365, %r1365, 4;
	setp.ne.s32 	%p65, %r1365, 0;
	@%p65 bra 	$L__BB0_118;
$L__BB0_119:
	setp.eq.s32 	%p66, %r559, 0;
	@%p66 bra 	$L__BB0_122;
	add.s32 	%r1384, %r1377, 724874;
	neg.s32 	%r1383, %r559;
	mov.u32 	%r1388, %r1094;
	mov.u32 	%r1389, %r1095;
$L__BB0_121:
	.pragma "nounroll";
	mov.u32 	%r1095, %r1093;
	mov.u32 	%r1094, %r1092;
	mov.u32 	%r1093, %r1091;
	shr.u32 	%r1048, %r1389, 2;
	xor.b32  	%r1049, %r1048, %r1389;
	shl.b32 	%r1050, %r1093, 4;
	shl.b32 	%r1051, %r1049, 1;
	xor.b32  	%r1052, %r1051, %r1050;
	xor.b32  	%r1053, %r1052, %r1049;
	xor.b32  	%r1092, %r1053, %r1093;
	add.s32 	%r1054, %r1384, %r1092;
	add.s32 	%r1055, %r1054, -362437;
	cvt.rn.f32.u32 	%f42, %r1055;
	fma.rn.f32 	%f43, %f42, 0f2F800000, 0f2F000000;
	shr.u32 	%r1056, %r1388, 2;
	xor.b32  	%r1057, %r1056, %r1388;
	shl.b32 	%r1058, %r1092, 4;
	shl.b32 	%r1059, %r1057, 1;
	xor.b32  	%r1060, %r1059, %r1058;
	xor.b32  	%r1061, %r1060, %r1057;
	xor.b32  	%r1091, %r1061, %r1092;
	add.s32 	%r1062, %r1384, %r1091;
	cvt.rn.f32.u32 	%f44, %r1062;
	fma.rn.f32 	%f45, %f44, 0f2F800000, 0f2F000000;
	mul.f32 	%f46, %f45, %f45;
	fma.rn.f32 	%f47, %f43, %f43, %f46;
	cvt.rzi.s32.f32 	%r1063, %f47;
	sub.s32 	%r1064, 1, %r1063;
	cvt.rn.f32.s32 	%f48, %r1064;
	add.f32 	%f58, %f58, %f48;
	add.s32 	%r1384, %r1384, 724874;
	add.s32 	%r1383, %r1383, 1;
	setp.ne.s32 	%p67, %r1383, 0;
	mov.u32 	%r1388, %r1094;
	mov.u32 	%r1389, %r1095;
	@%p67 bra 	$L__BB0_121;
$L__BB0_122:
	st.local.v2.u32 	[%rd1+8], {%r1094, %r1093};
	st.local.v2.u32 	[%rd1+16], {%r1092, %r1091};
	mad.lo.s32 	%r1065, %r608, 724874, %r7;
	st.local.v2.u32 	[%rd1], {%r1065, %r1095};
	st.shared.f32 	[%r558], %f58;
$L__BB0_123:
	bar.sync 	0;
	setp.lt.u32 	%p68, %r3, 2;
	@%p68 bra 	$L__BB0_128;
	mov.b32 	%r1395, 1;
$L__BB0_125:
	shl.b32 	%r606, %r1395, 1;
	mul.lo.s32 	%r607, %r606, %r1;
	setp.ge.u32 	%p69, %r607, %r3;
	@%p69 bra 	$L__BB0_127;
	add.s32 	%r1067, %r607, %r1395;
	shl.b32 	%r1068, %r1067, 2;
	add.s32 	%r1070, %r968, %r1068;
	ld.shared.f32 	%f49, [%r1070];
	shl.b32 	%r1071, %r607, 2;
	add.s32 	%r1072, %r968, %r1071;
	ld.shared.f32 	%f50, [%r1072];
	add.f32 	%f51, %f49, %f50;
	st.shared.f32 	[%r1072], %f51;
$L__BB0_127:
	bar.sync 	0;
	setp.lt.u32 	%p70, %r606, %r3;
	mov.u32 	%r1395, %r606;
	@%p70 bra 	$L__BB0_125;
$L__BB0_128:
	setp.ne.s32 	%p71, %r1, 0;
	@%p71 bra 	$L__BB0_130;
	cvta.to.global.u64 	%rd25, %rd10;
	mul.wide.u32 	%rd26, %r2, 4;
	add.s64 	%rd27, %rd25, %rd26;
	ld.shared.f32 	%f52, [_ZZ5pi_MCPfiE5count];
	atom.global.add.f32 	%f53, [%rd27], %f52;
$L__BB0_130:
	ret;

}


// ===== COMPILED SASS (sm_100) =====

	.target	sm_100

	.elftype	@"ET_EXEC"


//--------------------- .note.nv.tkinfo           --------------------------
	.section	.note.nv.tkinfo,"",@"SHT_NOTE"
	.sectionflags	@"SHF_NOTE_NV_TKINFO"
	.tkinfo
        /*0018*/ 	.word	0x00000002
        /*0030*/ 	.string	""
        /*0030*/ 	.string	"ptxas"
        /*0030*/ 	.string	"Cuda compilation tools, release 13.0, V13.0.88"
        /*0030*/ 	.string	"Build cuda_13.0.r13.0/compiler.36424714_0"
        /*0030*/ 	.string	"-arch sm_100 -m 64 "



//--------------------- .note.nv.cuinfo           --------------------------
	.section	.note.nv.cuinfo,"",@"SHT_NOTE"
	.sectionflags	@"SHF_NOTE_NV_CUINFO"
        /*0018*/ 	.short	0x0002
        /*001a*/ 	.short	0x0064
        /*001c*/ 	.short	0x0082
	.zero		2


//--------------------- .nv.info                  --------------------------
	.section	.nv.info,"",@"SHT_CUDA_INFO"
	.align	4


	//----- nvinfo : EIATTR_REGCOUNT
	.align		4
        /*0000*/ 	.byte	0x04, 0x2f
        /*0002*/ 	.short	(.L_10 - .L_9)
	.align		4
.L_9:
        /*0004*/ 	.word	index@(_Z5pi_MCPfi)
        /*0008*/ 	.word	0x0000001f


	//----- nvinfo : EIATTR_FRAME_SIZE
	.align		4
.L_10:
        /*000c*/ 	.byte	0x04, 0x11
        /*000e*/ 	.short	(.L_12 - .L_11)
	.align		4
.L_11:
        /*0010*/ 	.word	index@(_Z5pi_MCPfi)
        /*0014*/ 	.word	0x00000030


	//----- nvinfo : EIATTR_MIN_STACK_SIZE
	.align		4
.L_12:
        /*0018*/ 	.byte	0x04, 0x12
        /*001a*/ 	.short	(.L_14 - .L_13)
	.align		4
.L_13:
        /*001c*/ 	.word	index@(_Z5pi_MCPfi)
        /*0020*/ 	.word	0x00000030
.L_14:


//--------------------- .nv.compat                --------------------------
	.section	.nv.compat,"",@"SHT_CUDA_COMPAT_INFO"
	.align	4
        /*0000*/ 	.byte	0x02, 0x09, 0x00, 0x00, 0x02, 0x02, 0x01, 0x00, 0x02, 0x05, 0x05, 0x00, 0x03, 0x07, 0x01, 0x01
        /*0010*/ 	.byte	0x02, 0x03, 0x00, 0x00, 0x02, 0x06, 0x01, 0x00, 0x04, 0x0b, 0x08, 0x00, 0x09, 0x00, 0x00, 0x00
        /*0020*/ 	.byte	0x00, 0x00, 0x00, 0x00


//--------------------- .nv.info._Z5pi_MCPfi      --------------------------
	.section	.nv.info._Z5pi_MCPfi,"",@"SHT_CUDA_INFO"
	.sectionflags	@""
	.align	4


	//----- nvinfo : EIATTR_CUDA_API_VERSION
	.align		4
        /*0000*/ 	.byte	0x04, 0x37
        /*0002*/ 	.short	(.L_16 - .L_15)
.L_15:
        /*0004*/ 	.word	0x00000082


	//----- nvinfo : EIATTR_KPARAM_INFO
	.align		4
.L_16:
        /*0008*/ 	.byte	0x04, 0x17
        /*000a*/ 	.short	(.L_18 - .L_17)
.L_17:
        /*000c*/ 	.word	0x00000000
        /*0010*/ 	.short	0x0001
        /*0012*/ 	.short	0x0008
        /*0014*/ 	.byte	0x00, 0xf0, 0x11, 0x00


	//----- nvinfo : EIATTR_KPARAM_INFO
	.align		4
.L_18:
        /*0018*/ 	.byte	0x04, 0x17
        /*001a*/ 	.short	(.L_20 - .L_19)
.L_19:
        /*001c*/ 	.word	0x00000000
        /*0020*/ 	.short	0x0000
        /*0022*/ 	.short	0x0000
        /*0024*/ 	.byte	0x00, 0xf5, 0x21, 0x00


	//----- nvinfo : EIATTR_SPARSE_MMA_MASK
	.align		4
.L_20:
        /*0028*/ 	.byte	0x03, 0x50
        /*002a*/ 	.short	0x0000


	//----- nvinfo : EIATTR_MAXREG_COUNT
	.align		4
        /*002c*/ 	.byte	0x03, 0x1b
        /*002e*/ 	.short	0x00ff


	//----- nvinfo : EIATTR_NUM_BARRIERS
	.align		4
        /*0030*/ 	.byte	0x02, 0x4c
        /*0032*/ 	.byte	0x01
	.zero		1


	//----- nvinfo : EIATTR_MERCURY_ISA_VERSION
	.align		4
        /*0034*/ 	.byte	0x03, 0x5f
        /*0036*/ 	.short	0x0101


	//----- nvinfo : EIATTR_VRC_CTA_INIT_COUNT
	.align		4
        /*0038*/ 	.byte	0x02, 0x4a
	.zero		1
	.zero		1


	//----- nvinfo : EIATTR_EXIT_INSTR_OFFSETS
	.align		4
        /*003c*/ 	.byte	0x04, 0x1c
        /*003e*/ 	.short	(.L_22 - .L_21)


	//   ....[0]....
.L_21:
        /*0040*/ 	.word	0x00003270


	//   ....[1]....
        /*0044*/ 	.word	0x000032f0


	//----- nvinfo : EIATTR_CRS_STACK_SIZE
	.align		4
.L_22:
        /*0048*/ 	.byte	0x04, 0x1e
        /*004a*/ 	.short	(.L_24 - .L_23)
.L_23:
        /*004c*/ 	.word	0x00000000


	//----- nvinfo : EIATTR_CBANK_PARAM_SIZE
	.align		4
.L_24:
        /*0050*/ 	.byte	0x03, 0x19
        /*0052*/ 	.short	0x000c


	//----- nvinfo : EIATTR_PARAM_CBANK
	.align		4
        /*0054*/ 	.byte	0x04, 0x0a
        /*0056*/ 	.short	(.L_26 - .L_25)
	.align		4
.L_25:
        /*0058*/ 	.word	index@(.nv.constant0._Z5pi_MCPfi)
        /*005c*/ 	.short	0x0380
        /*005e*/ 	.short	0x000c


	//----- nvinfo : EIATTR_SW_WAR
	.align		4
.L_26:
        /*0060*/ 	.byte	0x04, 0x36
        /*0062*/ 	.short	(.L_28 - .L_27)
.L_27:
        /*0064*/ 	.word	0x00000008
.L_28:


//--------------------- .nv.callgraph             --------------------------
	.section	.nv.callgraph,"",@"SHT_CUDA_CALLGRAPH"
	.align	4
	.sectionentsize	8
	.align		4
        /*0000*/ 	.word	0x00000000
	.align		4
        /*0004*/ 	.word	0xffffffff
	.align		4
        /*0008*/ 	.word	0x00000000
	.align		4
        /*000c*/ 	.word	0xfffffffe
	.align		4
        /*0010*/ 	.word	0x00000000
	.align		4
        /*0014*/ 	.word	0xfffffffd
	.align		4
        /*0018*/ 	.word	0x00000000
	.align		4
        /*001c*/ 	.word	0xfffffffc


//--------------------- .nv.constant4             --------------------------
	.section	.nv.constant4,"a",@progbits
	.align	8
	.align		8
.nv.constant4:
        /*0000*/ 	.dword	precalc_xorwow_matrix
	.align		8
        /*0008*/ 	.dword	precalc_xorwow_offset_matrix
	.align		8
        /*0010*/ 	.dword	mrg32k3aM1
	.align		8
        /*0018*/ 	.dword	mrg32k3aM2
	.align		8
        /*0020*/ 	.dword	mrg32k3aM1SubSeq
	.align		8
        /*0028*/ 	.dword	mrg32k3aM2SubSeq
	.align		8
        /*0030*/ 	.dword	mrg32k3aM1Seq
	.align		8
        /*0038*/ 	.dword	mrg32k3aM2Seq


//--------------------- .nv.constant3             --------------------------
	.section	.nv.constant3,"a",@progbits
	.align	8
.nv.constant3:
	.type		__cr_lgamma_table,@object
	.size		__cr_lgamma_table,(.L_8 - __cr_lgamma_table)
__cr_lgamma_table:
        /*0000*/ 	.byte	0x00, 0x00, 0x00, 0x00, 0x00, 0x00, 0x00, 0x00, 0x00, 0x00, 0x00, 0x00, 0x00, 0x00, 0x00, 0x00
        /*0010*/ 	.byte	0xef, 0x39, 0xfa, 0xfe, 0x42, 0x2e, 0xe6, 0x3f, 0x02, 0x20, 0x2a, 0xfa, 0x0b, 0xab, 0xfc, 0x3f
        /*0020*/ 	.byte	0xf9, 0x2c, 0x92, 0x7c, 0xa7, 0x6c, 0x09, 0x40, 0xc9, 0x79, 0x44, 0x3c, 0x64, 0x26, 0x13, 0x40
        /*0030*/ 	.byte	0xca, 0x01, 0xcf, 0x3a, 0x27, 0x51, 0x1a, 0x40, 0x30, 0xcc, 0x2d, 0xf3, 0xe1, 0x0c, 0x21, 0x40
        /*0040*/ 	.byte	0x0d, 0xb7, 0xfc, 0x82, 0x8e, 0x35, 0x25, 0x40
.L_8:


//--------------------- .text._Z5pi_MCPfi         --------------------------
	.section	.text._Z5pi_MCPfi,"ax",@progbits
	.align	128
        .global         _Z5pi_MCPfi
        .type           _Z5pi_MCPfi,@function
        .size           _Z5pi_MCPfi,(.L_x_19 - _Z5pi_MCPfi)
        .other          _Z5pi_MCPfi,@"STO_CUDA_ENTRY STV_DEFAULT"
_Z5pi_MCPfi:
.text._Z5pi_MCPfi:
[----:B------:R-:W0:Y:S01]  /*0000*/  LDC R1, c[0x0][0x37c] ;  /* 0x0000df00ff017b82 */ /* 0x000e220000000800 */
[----:B------:R-:W1:Y:S01]  /*0010*/  S2R R13, SR_TID.X ;  /* 0x00000000000d7919 */ /* 0x000e620000002100 */
[----:B------:R-:W1:Y:S01]  /*0020*/  LDCU UR7, c[0x0][0x360] ;  /* 0x00006c00ff0777ac */ /* 0x000e620008000800 */
[----:B0-----:R-:W-:Y:S01]  /*0030*/  VIADD R1, R1, 0xffffffd0 ;  /* 0xffffffd001017836 */ /* 0x001fe20000000000 */
[----:B------:R-:W1:Y:S01]  /*0040*/  S2R R0, SR_CTAID.X ;  /* 0x0000000000007919 */ /* 0x000e620000002500 */
[----:B------:R-:W0:Y:S01]  /*0050*/  LDCU.64 UR8, c[0x0][0x358] ;  /* 0x00006b00ff0877ac */ /* 0x000e220008000a00 */
[----:B-1----:R-:W-:Y:S01]  /*0060*/  IMAD R13, R0, UR7, R13 ;  /* 0x00000007000d7c24 */ /* 0x002fe2000f8e020d */
[----:B------:R-:W-:-:S06]  /*0070*/  CS2R R2, SR_CLOCKLO ;  /* 0x0000000000027805 */ /* 0x000fcc0000015000 */
[----:B------:R-:W-:Y:S01]  /*0080*/  LOP3.LUT R2, R2, 0xaad26b49, RZ, 0x3c, !PT ;  /* 0xaad26b4902027812 */ /* 0x000fe200078e3cff */
[----:B------:R-:W-:Y:S01]  /*0090*/  BSSY.RECONVERGENT B0, `(.L_x_0) ;  /* 0x000025f000007945 */ /* 0x000fe20003800200 */
[----:B------:R-:W-:Y:S02]  /*00a0*/  LOP3.LUT R4, R3, 0xf7dcefdd, RZ, 0x3c, !PT ;  /* 0xf7dcefdd03047812 */ /* 0x000fe400078e3cff */
[----:B------:R-:W-:Y:S01]  /*00b0*/  ISETP.NE.AND P0, PT, R13, RZ, PT ;  /* 0x000000ff0d00720c */ /* 0x000fe20003f05270 */
[----:B------:R-:W-:Y:S02]  /*00c0*/  IMAD R3, R2, 0x4182bed5, RZ ;  /* 0x4182bed502037824 */ /* 0x000fe400078e02ff */
[----:B------:R-:W-:Y:S02]  /*00d0*/  IMAD R4, R4, -0x658354e5, RZ ;  /* 0x9a7cab1b04047824 */ /* 0x000fe400078e02ff */
[C---:B------:R-:W-:Y:S02]  /*00e0*/  VIADD R7, R3.reuse, 0x75bcd15 ;  /* 0x075bcd1503077836 */ /* 0x040fe40000000000 */
[C---:B------:R-:W-:Y:S01]  /*00f0*/  IMAD.IADD R15, R3.reuse, 0x1, R4 ;  /* 0x00000001030f7824 */ /* 0x040fe200078e0204 */
[C---:B------:R-:W-:Y:S01]  /*0100*/  LOP3.LUT R2, R4.reuse, 0x5491333, RZ, 0x3c, !PT ;  /* 0x0549133304027812 */ /* 0x040fe200078e3cff */
[----:B------:R-:W-:Y:S01]  /*0110*/  VIADD R5, R4, 0x1f123bb5 ;  /* 0x1f123bb504057836 */ /* 0x000fe20000000000 */
[C---:B------:R-:W-:Y:S01]  /*0120*/  LOP3.LUT R4, R3.reuse, 0x159a55e5, RZ, 0x3c, !PT ;  /* 0x159a55e503047812 */ /* 0x040fe200078e3cff */
[----:B------:R-:W-:-:S02]  /*0130*/  VIADD R3, R3, 0x583f19 ;  /* 0x00583f1903037836 */ /* 0x000fc40000000000 */
[----:B------:R-:W-:Y:S02]  /*0140*/  VIADD R6, R15, 0x64f0c9 ;  /* 0x0064f0c90f067836 */ /* 0x000fe40000000000 */
[----:B------:R1:W-:Y:S04]  /*0150*/  STL.64 [R1+0x8], R4 ;  /* 0x0000080401007387 */ /* 0x0003e80000100a00 */
[----:B------:R1:W-:Y:S04]  /*0160*/  STL.64 [R1+0x10], R2 ;  /* 0x0000100201007387 */ /* 0x0003e80000100a00 */
[----:B------:R1:W-:Y:S01]  /*0170*/  STL.64 [R1], R6 ;  /* 0x0000000601007387 */ /* 0x0003e20000100a00 */
[----:B0-----:R-:W-:Y:S05]  /*0180*/  @!P0 BRA `(.L_x_1) ;  /* 0x00000024003c8947 */ /* 0x001fea0003800000 */
[----:B------:R-:W-:Y:S01]  /*0190*/  SHF.R.S32.HI R14, RZ, 0x1f, R13 ;  /* 0x0000001fff0e7819 */ /* 0x000fe2000001140d */
[----:B------:R-:W-:-:S07]  /*01a0*/  IMAD.MOV.U32 R12, RZ, RZ, RZ ;  /* 0x000000ffff0c7224 */ /* 0x000fce00078e00ff */
.L_x_10:
[----:B------:R-:W-:Y:S01]  /*01b0*/  LOP3.LUT R21, R13, 0x3, RZ, 0xc0, !PT ;  /* 0x000000030d157812 */ /* 0x000fe200078ec0ff */
[----:B------:R-:W-:Y:S03]  /*01c0*/  BSSY.RECONVERGENT B1, `(.L_x_2) ;  /* 0x0000245000017945 */ /* 0x000fe60003800200 */
[----:B------:R-:W-:-:S04]  /*01d0*/  ISETP.NE.U32.AND P0, PT, R21, RZ, PT ;  /* 0x000000ff1500720c */ /* 0x000fc80003f05070 */
[----:B------:R-:W-:-:S13]  /*01e0*/  ISETP.NE.AND.EX P0, PT, RZ, RZ, PT, P0 ;  /* 0x000000ffff00720c */ /* 0x000fda0003f05300 */
[----:B0-23--:R-:W-:Y:S05]  /*01f0*/  @!P0 BRA `(.L_x_3) ;  /* 0x0000002400048947 */ /* 0x00dfea0003800000 */
[----:B------:R-:W0:Y:S01]  /*0200*/  LDC.64 R8, c[0x4][RZ] ;  /* 0x01000000ff087b82 */ /* 0x000e220000000a00 */
[----:B------:R-:W-:Y:S01]  /*0210*/  IMAD.MOV.U32 R16, RZ, RZ, RZ ;  /* 0x000000ffff107224 */ /* 0x000fe200078e00ff */
[----:B-1----:R-:W-:Y:S02]  /*0220*/  CS2R R2, SRZ ;  /* 0x0000000000027805 */ /* 0x002fe4000001ff00 */
[----:B------:R-:W-:Y:S01]  /*0230*/  CS2R R4, SRZ ;  /* 0x0000000000047805 */ /* 0x000fe2000001ff00 */
[----:B------:R-:W-:Y:S02]  /*0240*/  IMAD.MOV.U32 R7, RZ, RZ, RZ ;  /* 0x000000ffff077224 */ /* 0x000fe400078e00ff */
[----:B0-----:R-:W-:-:S07]  /*0250*/  IMAD.WIDE.U32 R8, R12, 0xc80, R8 ;  /* 0x00000c800c087825 */ /* 0x001fce00078e0008 */
.L_x_5:
[----:B------:R-:W-:-:S06]  /*0260*/  IMAD R17, R16, 0x4, R1 ;  /* 0x0000000410117824 */ /* 0x000fcc00078e0201 */
[----:B------:R-:W5:Y:S01]  /*0270*/  LDL R17, [R17+0x4] ;  /* 0x0000040011117983 */ /* 0x000f620000100800 */
[----:B------:R-:W-:Y:S01]  /*0280*/  IMAD.SHL.U32 R18, R16, 0x20, RZ ;  /* 0x0000002010127824 */ /* 0x000fe200078e00ff */
[----:B------:R-:W-:-:S06]  /*0290*/  UMOV UR4, URZ ;  /* 0x000000ff00047c82 */ /* 0x000fcc0008000000 */
.L_x_4:
[----:B-----5:R-:W-:Y:S01]  /*02a0*/  SHF.R.U32.HI R24, RZ, UR4, R17 ;  /* 0x00000004ff187c19 */ /* 0x020fe20008011611 */
[----:B------:R-:W-:-:S03]  /*02b0*/  VIADD R10, R18, UR4 ;  /* 0x00000004120a7c36 */ /* 0x000fc60008000000 */
[----:B------:R-:W-:-:S04]  /*02c0*/  LOP3.LUT R11, R24, 0x1, RZ, 0xc0, !PT ;  /* 0x00000001180b7812 */ /* 0x000fc800078ec0ff */
[----:B------:R-:W-:Y:S01]  /*02d0*/  ISETP.NE.U32.AND P0, PT, R11, 0x1, PT ;  /* 0x000000010b00780c */ /* 0x000fe20003f05070 */
[----:B------:R-:W-:-:S03]  /*02e0*/  IMAD R11, R10, 0x5, RZ ;  /* 0x000000050a0b7824 */ /* 0x000fc600078e02ff */
[----:B------:R-:W-:Y:S01]  /*02f0*/  R2P PR, R24, 0x7e ;  /* 0x0000007e18007804 */ /* 0x000fe20000000000 */
[----:B------:R-:W-:-:S08]  /*0300*/  IMAD.WIDE.U32 R10, R11, 0x4, R8 ;  /* 0x000000040b0a7825 */ /* 0x000fd000078e0008 */
[----:B------:R-:W2:Y:S04]  /*0310*/  @!P0 LDG.E R22, desc[UR8][R10.64+0x10] ;  /* 0x000010080a168981 */ /* 0x000ea8000c1e1900 */
[----:B------:R-:W3:Y:S04]  /*0320*/  @P1 LDG.E R26, desc[UR8][R10.64+0x24] ;  /* 0x000024080a1a1981 */ /* 0x000ee8000c1e1900 */
[----:B------:R-:W4:Y:S04]  /*0330*/  @P2 LDG.E R28, desc[UR8][R10.64+0x38] ;  /* 0x000038080a1c2981 */ /* 0x000f28000c1e1900 */
[----:B------:R-:W4:Y:S04]  /*0340*/  @!P0 LDG.E R20, desc[UR8][R10.64] ;  /* 0x000000080a148981 */ /* 0x000f28000c1e1900 */
[----:B------:R-:W4:Y:S04]  /*0350*/  @P3 LDG.E R19, desc[UR8][R10.64+0x4c] ;  /* 0x00004c080a133981 */ /* 0x000f28000c1e1900 */
[----:B------:R-:W4:Y:S04]  /*0360*/  @!P0 LDG.E R23, desc[UR8][R10.64+0xc] ;  /* 0x00000c080a178981 */ /* 0x000f28000c1e1900 */
[----:B------:R-:W4:Y:S01]  /*0370*/  @P4 LDG.E R25, desc[UR8][R10.64+0x54] ;  /* 0x000054080a194981 */ /* 0x000f22000c1e1900 */
[----:B--2---:R-:W-:-:S03]  /*0380*/  @!P0 LOP3.LUT R3, R3, R22, RZ, 0x3c, !PT ;  /* 0x0000001603038212 */ /* 0x004fc600078e3cff */
[----:B------:R-:W2:Y:S01]  /*0390*/  @P4 LDG.E R22, desc[UR8][R10.64+0x60] ;  /* 0x000060080a164981 */ /* 0x000ea2000c1e1900 */
[----:B---3--:R-:W-:-:S03]  /*03a0*/  @P1 LOP3.LUT R3, R3, R26, RZ, 0x3c, !PT ;  /* 0x0000001a03031212 */ /* 0x008fc600078e3cff */
[----:B------:R-:W3:Y:S01]  /*03b0*/  @P5 LDG.E R26, desc[UR8][R10.64+0x74] ;  /* 0x000074080a1a5981 */ /* 0x000ee2000c1e1900 */
[----:B----4-:R-:W-:Y:S02]  /*03c0*/  @P2 LOP3.LUT R3, R3, R28, RZ, 0x3c, !PT ;  /* 0x0000001c03032212 */ /* 0x010fe400078e3cff */
[----:B------:R-:W-:Y:S02]  /*03d0*/  @!P0 LOP3.LUT R7, R7, R20, RZ, 0x3c, !PT ;  /* 0x0000001407078212 */ /* 0x000fe400078e3cff */
[----:B------:R-:W4:Y:S01]  /*03e0*/  @!P0 LDG.E R20, desc[UR8][R10.64+0x8] ;  /* 0x000008080a148981 */ /* 0x000f22000c1e1900 */
[----:B------:R-:W-:-:S03]  /*03f0*/  @P3 LOP3.LUT R3, R3, R19, RZ, 0x3c, !PT ;  /* 0x0000001303033212 */ /* 0x000fc600078e3cff */
[----:B------:R-:W3:Y:S01]  /*0400*/  @!P0 LDG.E R19, desc[UR8][R10.64+0x4] ;  /* 0x000004080a138981 */ /* 0x000ee2000c1e1900 */
[----:B------:R-:W-:-:S03]  /*0410*/  @!P0 LOP3.LUT R2, R2, R23, RZ, 0x3c, !PT ;  /* 0x0000001702028212 */ /* 0x000fc600078e3cff */
[----:B------:R-:W3:Y:S01]  /*0420*/  @P1 LDG.E R23, desc[UR8][R10.64+0x20] ;  /* 0x000020080a171981 */ /* 0x000ee2000c1e1900 */
[----:B--2---:R-:W-:-:S03]  /*0430*/  @P4 LOP3.LUT R3, R3, R22, RZ, 0x3c, !PT ;  /* 0x0000001603034212 */ /* 0x004fc600078e3cff */
[----:B------:R-:W2:Y:S01]  /*0440*/  @P1 LDG.E R22, desc[UR8][R10.64+0x1c] ;  /* 0x00001c080a161981 */ /* 0x000ea2000c1e1900 */
[----:B----4-:R-:W-:-:S03]  /*0450*/  @!P0 LOP3.LUT R5, R5, R20, RZ, 0x3c, !PT ;  /* 0x0000001405058212 */ /* 0x010fc600078e3cff */
[----:B------:R-:W4:Y:S01]  /*0460*/  @P1 LDG.E R20, desc[UR8][R10.64+0x14] ;  /* 0x000014080a141981 */ /* 0x000f22000c1e1900 */
[----:B---3--:R-:W-:-:S03]  /*0470*/  @!P0 LOP3.LUT R4, R4, R19, RZ, 0x3c, !PT ;  /* 0x0000001304048212 */ /* 0x008fc600078e3cff */
[----:B------:R-:W3:Y:S01]  /*0480*/  @P1 LDG.E R19, desc[UR8][R10.64+0x18] ;  /* 0x000018080a131981 */ /* 0x000ee2000c1e1900 */
[----:B------:R-:W-:-:S03]  /*0490*/  @P5 LOP3.LUT R3, R3, R26, RZ, 0x3c, !PT ;  /* 0x0000001a03035212 */ /* 0x000fc600078e3cff */
[----:B------:R-:W3:Y:S01]  /*04a0*/  @P6 LDG.E R26, desc[UR8][R10.64+0x88] ;  /* 0x000088080a1a6981 */ /* 0x000ee2000c1e1900 */
[----:B------:R-:W-:-:S03]  /*04b0*/  @P1 LOP3.LUT R2, R2, R23, RZ, 0x3c, !PT ;  /* 0x0000001702021212 */ /* 0x000fc600078e3cff */
[----:B------:R-:W3:Y:S01]  /*04c0*/  @P2 LDG.E R23, desc[UR8][R10.64+0x34] ;  /* 0x000034080a172981 */ /* 0x000ee2000c1e1900 */
[----:B--2---:R-:W-:-:S03]  /*04d0*/  @P1 LOP3.LUT R5, R5, R22, RZ, 0x3c, !PT ;  /* 0x0000001605051212 */ /* 0x004fc600078e3cff */
[----:B------:R-:W2:Y:S01]  /*04e0*/  @P2 LDG.E R22, desc[UR8][R10.64+0x30] ;  /* 0x000030080a162981 */ /* 0x000ea2000c1e1900 */
[----:B----4-:R-:W-:-:S03]  /*04f0*/  @P1 LOP3.LUT R7, R7, R20, RZ, 0x3c, !PT ;  /* 0x0000001407071212 */ /* 0x010fc600078e3cff */
[----:B------:R-:W4:Y:S01]  /*0500*/  @P2 LDG.E R20, desc[UR8][R10.64+0x28] ;  /* 0x000028080a142981 */ /* 0x000f22000c1e1900 */
[----:B---3--:R-:W-:-:S03]  /*0510*/  @P1 LOP3.LUT R4, R4, R19, RZ, 0x3c, !PT ;  /* 0x0000001304041212 */ /* 0x008fc600078e3cff */
        /* <DEDUP_REMOVED lines=21> */
[----:B------:R-:W-:Y:S02]  /*0670*/  @P4 LOP3.LUT R4, R4, R25, RZ, 0x3c, !PT ;  /* 0x0000001904044212 */ /* 0x000fe400078e3cff */
[----:B------:R-:W-:Y:S01]  /*0680*/  LOP3.LUT P0, RZ, R24, 0x80, RZ, 0xc0, !PT ;  /* 0x0000008018ff7812 */ /* 0x000fe2000780c0ff */
        /* <DEDUP_REMOVED lines=20> */
[----:B------:R-:W-:Y:S02]  /*07d0*/  @P0 LOP3.LUT R3, R3, R26, RZ, 0x3c, !PT ;  /* 0x0000001a03030212 */ /* 0x000fe400078e3cff */
[----:B------:R-:W-:Y:S02]  /*07e0*/  @P0 LOP3.LUT R2, R2, R23, RZ, 0x3c, !PT ;  /* 0x0000001702020212 */ /* 0x000fe400078e3cff */
[----:B--2---:R-:W-:Y:S02]  /*07f0*/  @P0 LOP3.LUT R5, R5, R22, RZ, 0x3c, !PT ;  /* 0x0000001605050212 */ /* 0x004fe400078e3cff */
[----:B----4-:R-:W-:Y:S02]  /*0800*/  @P0 LOP3.LUT R7, R7, R20, RZ, 0x3c, !PT ;  /* 0x0000001407070212 */ /* 0x010fe400078e3cff */
[----:B---3--:R-:W-:-:S02]  /*0810*/  @P0 LOP3.LUT R4, R4, R19, RZ, 0x3c, !PT ;  /* 0x0000001304040212 */ /* 0x008fc400078e3cff */
[----:B------:R-:W-:-:S13]  /*0820*/  R2P PR, R24.B1, 0x7f ;  /* 0x0000007f18007804 */ /* 0x000fda0000001000 */
[----:B------:R-:W2:Y:S04]  /*0830*/  @P0 LDG.E R20, desc[UR8][R10.64+0xa0] ;  /* 0x0000a0080a140981 */ /* 0x000ea8000c1e1900 */
[----:B------:R-:W3:Y:S04]  /*0840*/  @P0 LDG.E R22, desc[UR8][R10.64+0xa8] ;  /* 0x0000a8080a160981 */ /* 0x000ee8000c1e1900 */
[----:B------:R-:W4:Y:S04]  /*0850*/  @P0 LDG.E R19, desc[UR8][R10.64+0xa4] ;  /* 0x0000a4080a130981 */ /* 0x000f28000c1e1900 */
[----:B------:R-:W4:Y:S04]  /*0860*/  @P0 LDG.E R23, desc[UR8][R10.64+0xac] ;  /* 0x0000ac080a170981 */ /* 0x000f28000c1e1900 */
[----:B------:R-:W4:Y:S04]  /*0870*/  @P1 LDG.E R26, desc[UR8][R10.64+0xbc] ;  /* 0x0000bc080a1a1981 */ /* 0x000f28000c1e1900 */
[----:B------:R-:W4:Y:S01]  /*0880*/  @P1 LDG.E R25, desc[UR8][R10.64+0xb8] ;  /* 0x0000b8080a191981 */ /* 0x000f22000c1e1900 */
[----:B--2---:R-:W-:-:S03]  /*0890*/  @P0 LOP3.LUT R7, R7, R20, RZ, 0x3c, !PT ;  /* 0x0000001407070212 */ /* 0x004fc600078e3cff */
[----:B------:R-:W2:Y:S01]  /*08a0*/  @P0 LDG.E R20, desc[UR8][R10.64+0xb0] ;  /* 0x0000b0080a140981 */ /* 0x000ea2000c1e1900 */
[----:B---3--:R-:W-:-:S03]  /*08b0*/  @P0 LOP3.LUT R5, R5, R22, RZ, 0x3c, !PT ;  /* 0x0000001605050212 */ /* 0x008fc600078e3cff */
[----:B------:R-:W3:Y:S01]  /*08c0*/  @P1 LDG.E R22, desc[UR8][R10.64+0xb4] ;  /* 0x0000b4080a161981 */ /* 0x000ee2000c1e1900 */
[----:B----4-:R-:W-:-:S03]  /*08d0*/  @P0 LOP3.LUT R4, R4, R19, RZ, 0x3c, !PT ;  /* 0x0000001304040212 */ /* 0x010fc600078e3cff */
[----:B------:R-:W4:Y:S01]  /*08e0*/  @P1 LDG.E R19, desc[UR8][R10.64+0xc0] ;  /* 0x0000c0080a131981 */ /* 0x000f22000c1e1900 */
[----:B------:R-:W-:-:S03]  /*08f0*/  @P0 LOP3.LUT R2, R2, R23, RZ, 0x3c, !PT ;  /* 0x0000001702020212 */ /* 0x000fc600078e3cff */
[----:B------:R-:W4:Y:S01]  /*0900*/  @P2 LDG.E R23, desc[UR8][R10.64+0xcc] ;  /* 0x0000cc080a172981 */ /* 0x000f22000c1e1900 */
[----:B------:R-:W-:-:S03]  /*0910*/  @P1 LOP3.LUT R5, R5, R26, RZ, 0x3c, !PT ;  /* 0x0000001a05051212 */ /* 0x000fc600078e3cff */
[----:B------:R-:W4:Y:S01]  /*0920*/  @P2 LDG.E R26, desc[UR8][R10.64+0xd0] ;  /* 0x0000d0080a1a2981 */ /* 0x000f22000c1e1900 */
[----:B--2---:R-:W-:Y:S02]  /*0930*/  @P0 LOP3.LUT R3, R3, R20, RZ, 0x3c, !PT ;  /* 0x0000001403030212 */ /* 0x004fe400078e3cff */
[----:B------:R-:W-:Y:S01]  /*0940*/  LOP3.LUT P0, RZ, R24, 0x8000, RZ, 0xc0, !PT ;  /* 0x0000800018ff7812 */ /* 0x000fe2000780c0ff */
[----:B------:R-:W2:Y:S01]  /*0950*/  @P2 LDG.E R20, desc[UR8][R10.64+0xd8] ;  /* 0x0000d8080a142981 */ /* 0x000ea2000c1e1900 */
[----:B---3--:R-:W-:-:S03]  /*0960*/  @P1 LOP3.LUT R7, R7, R22, RZ, 0x3c, !PT ;  /* 0x0000001607071212 */ /* 0x008fc600078e3cff */
[----:B------:R-:W3:Y:S04]  /*0970*/  @P1 LDG.E R22, desc[UR8][R10.64+0xc4] ;  /* 0x0000c4080a161981 */ /* 0x000ee8000c1e1900 */
[----:B------:R-:W2:Y:S01]  /*0980*/  @P2 LDG.E R24, desc[UR8][R10.64+0xc8] ;  /* 0x0000c8080a182981 */ /* 0x000ea2000c1e1900 */
[----:B------:R-:W-:Y:S02]  /*0990*/  @P1 LOP3.LUT R4, R4, R25, RZ, 0x3c, !PT ;  /* 0x0000001904041212 */ /* 0x000fe400078e3cff */
[----:B----4-:R-:W-:Y:S01]  /*09a0*/  @P1 LOP3.LUT R2, R2, R19, RZ, 0x3c, !PT ;  /* 0x0000001302021212 */ /* 0x010fe200078e3cff */
[----:B------:R-:W4:Y:S01]  /*09b0*/  @P2 LDG.E R25, desc[UR8][R10.64+0xd4] ;  /* 0x0000d4080a192981 */ /* 0x000f22000c1e1900 */
[----:B------:R-:W-:-:S03]  /*09c0*/  @P2 LOP3.LUT R4, R4, R23, RZ, 0x3c, !PT ;  /* 0x0000001704042212 */ /* 0x000fc600078e3cff */
[----:B------:R-:W4:Y:S01]  /*09d0*/  @P3 LDG.E R19, desc[UR8][R10.64+0xe0] ;  /* 0x0000e0080a133981 */ /* 0x000f22000c1e1900 */
[----:B------:R-:W-:-:S03]  /*09e0*/  @P2 LOP3.LUT R5, R5, R26, RZ, 0x3c, !PT ;  /* 0x0000001a05052212 */ /* 0x000fc600078e3cff */
[----:B------:R-:W4:Y:S04]  /*09f0*/  @P3 LDG.E R23, desc[UR8][R10.64+0xe8] ;  /* 0x0000e8080a173981 */ /* 0x000f28000c1e1900 */
[----:B------:R-:W4:Y:S01]  /*0a00*/  @P3 LDG.E R26, desc[UR8][R10.64+0xec] ;  /* 0x0000ec080a1a3981 */ /* 0x000f22000c1e1900 */
[----:B---3--:R-:W-:-:S03]  /*0a10*/  @P1 LOP3.LUT R3, R3, R22, RZ, 0x3c, !PT ;  /* 0x0000001603031212 */ /* 0x008fc600078e3cff */
[----:B------:R-:W3:Y:S01]  /*0a20*/  @P3 LDG.E R22, desc[UR8][R10.64+0xdc] ;  /* 0x0000dc080a163981 */ /* 0x000ee2000c1e1900 */
[----:B--2---:R-:W-:-:S03]  /*0a30*/  @P2 LOP3.LUT R7, R7, R24, RZ, 0x3c, !PT ;  /* 0x0000001807072212 */ /* 0x004fc600078e3cff */
[----:B------:R-:W2:Y:S01]  /*0a40*/  @P3 LDG.E R24, desc[UR8][R10.64+0xe4] ;  /* 0x0000e4080a183981 */ /* 0x000ea2000c1e1900 */
[----:B------:R-:W-:Y:S02]  /*0a50*/  @P2 LOP3.LUT R3, R3, R20, RZ, 0x3c, !PT ;  /* 0x0000001403032212 */ /* 0x000fe400078e3cff */
[----:B----4-:R-:W-:Y:S01]  /*0a60*/  @P2 LOP3.LUT R2, R2, R25, RZ, 0x3c, !PT ;  /* 0x0000001902022212 */ /* 0x010fe200078e3cff */
[----:B------:R-:W4:Y:S01]  /*0a70*/  @P4 LDG.E R20, desc[UR8][R10.64+0xf0] ;  /* 0x0000f0080a144981 */ /* 0x000f22000c1e1900 */
[----:B------:R-:W-:-:S03]  /*0a80*/  @P3 LOP3.LUT R4, R4, R19, RZ, 0x3c, !PT ;  /* 0x0000001304043212 */ /* 0x000fc600078e3cff */
        /* <DEDUP_REMOVED lines=10> */
[----:B----4-:R-:W-:-:S03]  /*0b30*/  @P4 LOP3.LUT R7, R7, R20, RZ, 0x3c, !PT ;  /* 0x0000001407074212 */ /* 0x010fc600078e3cff */
[----:B------:R-:W4:Y:S01]  /*0b40*/  @P5 LDG.E R20, desc[UR8][R10.64+0x10c] ;  /* 0x00010c080a145981 */ /* 0x000f22000c1e1900 */
[----:B------:R-:W-:-:S03]  /*0b50*/  @P4 LOP3.LUT R4, R4, R19, RZ, 0x3c, !PT ;  /* 0x0000001304044212 */ /* 0x000fc600078e3cff */
[----:B------:R-:W4:Y:S01]  /*0b60*/  @P5 LDG.E R19, desc[UR8][R10.64+0x110] ;  /* 0x000110080a135981 */ /* 0x000f22000c1e1900 */
[----:B------:R-:W-:-:S03]  /*0b70*/  @P4 LOP3.LUT R2, R2, R23, RZ, 0x3c, !PT ;  /* 0x0000001702024212 */ /* 0x000fc600078e3cff */
[----:B------:R-:W4:Y:S01]  /*0b80*/  @P6 LDG.E R23, desc[UR8][R10.64+0x11c] ;  /* 0x00011c080a176981 */ /* 0x000f22000c1e1900 */
[----:B------:R-:W-:-:S03]  /*0b90*/  @P5 LOP3.LUT R7, R7, R26, RZ, 0x3c, !PT ;  /* 0x0000001a07075212 */ /* 0x000fc600078e3cff */
        /* <DEDUP_REMOVED lines=9> */
[----:B------:R-:W4:Y:S04]  /*0c30*/  @P6 LDG.E R19, desc[UR8][R10.64+0x124] ;  /* 0x000124080a136981 */ /* 0x000f28000c1e1900 */
[----:B------:R-:W4:Y:S01]  /*0c40*/  @P6 LDG.E R20, desc[UR8][R10.64+0x128] ;  /* 0x000128080a146981 */ /* 0x000f22000c1e1900 */
[----:B------:R-:W-:Y:S02]  /*0c50*/  @P6 LOP3.LUT R4, R4, R23, RZ, 0x3c, !PT ;  /* 0x0000001704046212 */ /* 0x000fe400078e3cff */
[----:B------:R-:W-:Y:S01]  /*0c60*/  @P6 LOP3.LUT R5, R5, R26, RZ, 0x3c, !PT ;  /* 0x0000001a05056212 */ /* 0x000fe200078e3cff */
[----:B------:R-:W4:Y:S04]  /*0c70*/  @P0 LDG.E R23, desc[UR8][R10.64+0x130] ;  /* 0x000130080a170981 */ /* 0x000f28000c1e1900 */
[----:B------:R-:W4:Y:S01]  /*0c80*/  @P0 LDG.E R26, desc[UR8][R10.64+0x13c] ;  /* 0x00013c080a1a0981 */ /* 0x000f22000c1e1900 */
[----:B---3--:R-:W-:-:S03]  /*0c90*/  @P5 LOP3.LUT R3, R3, R22, RZ, 0x3c, !PT ;  /* 0x0000001603035212 */ /* 0x008fc600078e3cff */
[----:B------:R-:W3:Y:S01]  /*0ca0*/  @P0 LDG.E R22, desc[UR8][R10.64+0x12c] ;  /* 0x00012c080a160981 */ /* 0x000ee2000c1e1900 */
[----:B--2---:R-:W-:-:S03]  /*0cb0*/  @P6 LOP3.LUT R7, R7, R24, RZ, 0x3c, !PT ;  /* 0x0000001807076212 */ /* 0x004fc600078e3cff */
[----:B------:R-:W2:Y:S01]  /*0cc0*/  @P0 LDG.E R24, desc[UR8][R10.64+0x134] ;  /* 0x000134080a180981 */ /* 0x000ea2000c1e1900 */
[----:B------:R-:W-:-:S04]  /*0cd0*/  UIADD3 UR4, UPT, UPT, UR4, 0x10, URZ ;  /* 0x0000001004047890 */ /* 0x000fc8000fffe0ff */
[----:B------:R-:W-:Y:S01]  /*0ce0*/  UISETP.NE.AND UP0, UPT, UR4, 0x20, UPT ;  /* 0x000000200400788c */ /* 0x000fe2000bf05270 */
[----:B----4-:R-:W-:Y:S02]  /*0cf0*/  @P6 LOP3.LUT R2, R2, R19, RZ, 0x3c, !PT ;  /* 0x0000001302026212 */ /* 0x010fe400078e3cff */
[----:B------:R-:W-:Y:S02]  /*0d00*/  @P6 LOP3.LUT R3, R3, R20, RZ, 0x3c, !PT ;  /* 0x0000001403036212 */ /* 0x000fe400078e3cff */
[----:B------:R-:W-:Y:S02]  /*0d10*/  @P0 LOP3.LUT R2, R2, R25, RZ, 0x3c, !PT ;  /* 0x0000001902020212 */ /* 0x000fe400078e3cff */
[----:B------:R-:W-:Y:S02]  /*0d20*/  @P0 LOP3.LUT R4, R4, R23, RZ, 0x3c, !PT ;  /* 0x0000001704040212 */ /* 0x000fe400078e3cff */
[----:B------:R-:W-:Y:S02]  /*0d30*/  @P0 LOP3.LUT R3, R3, R26, RZ, 0x3c, !PT ;  /* 0x0000001a03030212 */ /* 0x000fe400078e3cff */
[----:B---3--:R-:W-:-:S02]  /*0d40*/  @P0 LOP3.LUT R7, R7, R22, RZ, 0x3c, !PT ;  /* 0x0000001607070212 */ /* 0x008fc400078e3cff */
[----:B--2---:R-:W-:Y:S01]  /*0d50*/  @P0 LOP3.LUT R5, R5, R24, RZ, 0x3c, !PT ;  /* 0x0000001805050212 */ /* 0x004fe200078e3cff */
[----:B------:R-:W-:Y:S06]  /*0d60*/  BRA.U UP0, `(.L_x_4) ;  /* 0xfffffff5004c7547 */ /* 0x000fec000b83ffff */
[----:B------:R-:W-:-:S05]  /*0d70*/  VIADD R16, R16, 0x1 ;  /* 0x0000000110107836 */ /* 0x000fca0000000000 */
[----:B------:R-:W-:-:S13]  /*0d80*/  ISETP.NE.AND P0, PT, R16, 0x5, PT ;  /* 0x000000051000780c */ /* 0x000fda0003f05270 */
[----:B------:R-:W-:Y:S05]  /*0d90*/  @P0 BRA `(.L_x_5) ;  /* 0xfffffff400300947 */ /* 0x000fea000383ffff */
[----:B------:R0:W-:Y:S01]  /*0da0*/  STL [R1+0x4], R7 ;  /* 0x0000040701007387 */ /* 0x0001e20000100800 */
[----:B------:R-:W-:-:S03]  /*0db0*/  ISETP.NE.U32.AND P0, PT, R21, 0x1, PT ;  /* 0x000000011500780c */ /* 0x000fc60003f05070 */
[----:B------:R0:W-:Y:S01]  /*0dc0*/  STL.64 [R1+0x8], R4 ;  /* 0x0000080401007387 */ /* 0x0001e20000100a00 */
[----:B------:R-:W-:-:S03]  /*0dd0*/  ISETP.NE.AND.EX P0, PT, RZ, RZ, PT, P0 ;  /* 0x000000ffff00720c */ /* 0x000fc60003f05300 */
[----:B------:R0:W-:Y:S10]  /*0de0*/  STL.64 [R1+0x10], R2 ;  /* 0x0000100201007387 */ /* 0x0001f40000100a00 */
[----:B------:R-:W-:Y:S05]  /*0df0*/  @!P0 BRA `(.L_x_3) ;  /* 0x0000001800048947 */ /* 0x000fea0003800000 */
[----:B------:R-:W-:Y:S01]  /*0e00*/  UMOV UR4, URZ ;  /* 0x000000ff00047c82 */ /* 0x000fe20008000000 */
[----:B------:R-:W-:Y:S01]  /*0e10*/  UMOV UR5, URZ ;  /* 0x000000ff00057c82 */ /* 0x000fe20008000000 */
[----:B------:R-:W-:Y:S02]  /*0e20*/  IMAD.MOV.U32 R16, RZ, RZ, RZ ;  /* 0x000000ffff107224 */ /* 0x000fe400078e00ff */
[----:B0-----:R-:W-:Y:S02]  /*0e30*/  IMAD.MOV.U32 R7, RZ, RZ, RZ ;  /* 0x000000ffff077224 */ /* 0x001fe400078e00ff */
[----:B------:R-:W-:Y:S02]  /*0e40*/  IMAD.U32 R3, RZ, RZ, UR4 ;  /* 0x00000004ff037e24 */ /* 0x000fe4000f8e00ff */
[----:B------:R-:W-:Y:S02]  /*0e50*/  IMAD.U32 R2, RZ, RZ, UR5 ;  /* 0x00000005ff027e24 */ /* 0x000fe4000f8e00ff */
[----:B------:R-:W-:-:S02]  /*0e60*/  IMAD.U32 R5, RZ, RZ, UR4 ;  /* 0x00000004ff057e24 */ /* 0x000fc4000f8e00ff */
[----:B------:R-:W-:-:S07]  /*0e70*/  IMAD.U32 R4, RZ, RZ, UR5 ;  /* 0x00000005ff047e24 */ /* 0x000fce000f8e00ff */
.L_x_7:
[----:B------:R-:W-:-:S06]  /*0e80*/  IMAD R17, R16, 0x4, R1 ;  /* 0x0000000410117824 */ /* 0x000fcc00078e0201 */
[----:B------:R-:W5:Y:S01]  /*0e90*/  LDL R17, [R17+0x4] ;  /* 0x0000040011117983 */ /* 0x000f620000100800 */
[----:B------:R-:W-:Y:S01]  /*0ea0*/  IMAD.SHL.U32 R18, R16, 0x20, RZ ;  /* 0x0000002010127824 */ /* 0x000fe200078e00ff */
[----:B------:R-:W-:-:S06]  /*0eb0*/  UMOV UR4, URZ ;  /* 0x000000ff00047c82 */ /* 0x000fcc0008000000 */
.L_x_6:
        /* <DEDUP_REMOVED lines=181> */
[----:B------:R-:W-:Y:S05]  /*1a10*/  @P0 BRA `(.L_x_3) ;  /* 0x0000000800fc0947 */ /* 0x000fea0003800000 */
[----:B------:R-:W-:Y:S01]  /*1a20*/  UMOV UR4, URZ ;  /* 0x000000ff00047c82 */ /* 0x000fe20008000000 */
[----:B------:R-:W-:Y:S01]  /*1a30*/  UMOV UR5, URZ ;  /* 0x000000ff00057c82 */ /* 0x000fe20008000000 */
[----:B------:R-:W-:Y:S02]  /*1a40*/  IMAD.MOV.U32 R16, RZ, RZ, RZ ;  /* 0x000000ffff107224 */ /* 0x000fe400078e00ff */
[----:B--2---:R-:W-:Y:S02]  /*1a50*/  IMAD.MOV.U32 R7, RZ, RZ, RZ ;  /* 0x000000ffff077224 */ /* 0x004fe400078e00ff */
[----:B------:R-:W-:Y:S02]  /*1a60*/  IMAD.U32 R3, RZ, RZ, UR4 ;  /* 0x00000004ff037e24 */ /* 0x000fe4000f8e00ff */
[----:B------:R-:W-:Y:S02]  /*1a70*/  IMAD.U32 R2, RZ, RZ, UR5 ;  /* 0x00000005ff027e24 */ /* 0x000fe4000f8e00ff */
[----:B------:R-:W-:-:S02]  /*1a80*/  IMAD.U32 R5, RZ, RZ, UR4 ;  /* 0x00000004ff057e24 */ /* 0x000fc4000f8e00ff */
[----:B------:R-:W-:-:S07]  /*1a90*/  IMAD.U32 R4, RZ, RZ, UR5 ;  /* 0x00000005ff047e24 */ /* 0x000fce000f8e00ff */
.L_x_9:
[----:B------:R-:W-:-:S06]  /*1aa0*/  IMAD R17, R16, 0x4, R1 ;  /* 0x0000000410117824 */ /* 0x000fcc00078e0201 */
[----:B------:R-:W5:Y:S01]  /*1ab0*/  LDL R17, [R17+0x4] ;  /* 0x0000040011117983 */ /* 0x000f620000100800 */
[----:B------:R-:W-:Y:S01]  /*1ac0*/  IMAD.SHL.U32 R18, R16, 0x20, RZ ;  /* 0x0000002010127824 */ /* 0x000fe200078e00ff */
[----:B------:R-:W-:-:S06]  /*1ad0*/  UMOV UR4, URZ ;  /* 0x000000ff00047c82 */ /* 0x000fcc0008000000 */
.L_x_8:
        /* <DEDUP_REMOVED lines=10> */
[----:B------:R-:W4:Y:S04]  /*1b80*/  @P3 LDG.E R26, desc[UR8][R10.64+0x4c] ;  /* 0x00004c080a1a3981 */ /* 0x000f28000c1e1900 */
[----:B------:R-:W4:Y:S04]  /*1b90*/  @!P0 LDG.E R19, desc[UR8][R10.64+0x4] ;  /* 0x000004080a138981 */ /* 0x000f28000c1e1900 */
[----:B------:R-:W4:Y:S04]  /*1ba0*/  @!P0 LDG.E R21, desc[UR8][R10.64+0xc] ;  /* 0x00000c080a158981 */ /* 0x000f28000c1e1900 */
[----:B------:R-:W4:Y:S01]  /*1bb0*/  @P3 LDG.E R25, desc[UR8][R10.64+0x40] ;  /* 0x000040080a193981 */ /* 0x000f22000c1e1900 */
[----:B--2---:R-:W-:-:S03]  /*1bc0*/  @!P0 LOP3.LUT R3, R3, R20, RZ, 0x3c, !PT ;  /* 0x0000001403038212 */ /* 0x004fc600078e3cff */
[----:B------:R-:W2:Y:S01]  /*1bd0*/  @!P0 LDG.E R20, desc[UR8][R10.64] ;  /* 0x000000080a148981 */ /* 0x000ea2000c1e1900 */
[----:B---3--:R-:W-:-:S03]  /*1be0*/  @P1 LOP3.LUT R3, R3, R22, RZ, 0x3c, !PT ;  /* 0x0000001603031212 */ /* 0x008fc600078e3cff */
[----:B------:R-:W3:Y:S01]  /*1bf0*/  @!P0 LDG.E R22, desc[UR8][R10.64+0x8] ;  /* 0x000008080a168981 */ /* 0x000ee2000c1e1900 */
[----:B----4-:R-:W-:-:S03]  /*1c00*/  @P2 LOP3.LUT R3, R3, R24, RZ, 0x3c, !PT ;  /* 0x0000001803032212 */ /* 0x010fc600078e3cff */
[----:B------:R-:W4:Y:S01]  /*1c10*/  @P4 LDG.E R24, desc[UR8][R10.64+0x60] ;  /* 0x000060080a184981 */ /* 0x000f22000c1e1900 */
[----:B------:R-:W-:-:S03]  /*1c20*/  @P3 LOP3.LUT R3, R3, R26, RZ, 0x3c, !PT ;  /* 0x0000001a03033212 */ /* 0x000fc600078e3cff */
[----:B------:R-:W4:Y:S01]  /*1c30*/  @P5 LDG.E R26, desc[UR8][R10.64+0x74] ;  /* 0x000074080a1a5981 */ /* 0x000f22000c1e1900 */
[----:B------:R-:W-:-:S03]  /*1c40*/  @!P0 LOP3.LUT R4, R4, R19, RZ, 0x3c, !PT ;  /* 0x0000001304048212 */ /* 0x000fc600078e3cff */
[----:B------:R-:W4:Y:S01]  /*1c50*/  @P1 LDG.E R19, desc[UR8][R10.64+0x18] ;  /* 0x000018080a131981 */ /* 0x000f22000c1e1900 */
[----:B------:R-:W-:-:S03]  /*1c60*/  @!P0 LOP3.LUT R2, R2, R21, RZ, 0x3c, !PT ;  /* 0x0000001502028212 */ /* 0x000fc600078e3cff */
[----:B------:R-:W4:Y:S01]  /*1c70*/  @P1 LDG.E R21, desc[UR8][R10.64+0x20] ;  /* 0x000020080a151981 */ /* 0x000f22000c1e1900 */
[----:B--2---:R-:W-:-:S03]  /*1c80*/  @!P0 LOP3.LUT R7, R7, R20, RZ, 0x3c, !PT ;  /* 0x0000001407078212 */ /* 0x004fc600078e3cff */
[----:B------:R-:W2:Y:S01]  /*1c90*/  @P1 LDG.E R20, desc[UR8][R10.64+0x14] ;  /* 0x000014080a141981 */ /* 0x000ea2000c1e1900 */
[----:B---3--:R-:W-:-:S03]  /*1ca0*/  @!P0 LOP3.LUT R5, R5, R22, RZ, 0x3c, !PT ;  /* 0x0000001605058212 */ /* 0x008fc600078e3cff */
[----:B------:R-:W3:Y:S01]  /*1cb0*/  @P1 LDG.E R22, desc[UR8][R10.64+0x1c] ;  /* 0x00001c080a161981 */ /* 0x000ee2000c1e1900 */
[----:B----4-:R-:W-:-:S03]  /*1cc0*/  @P4 LOP3.LUT R3, R3, R24, RZ, 0x3c, !PT ;  /* 0x0000001803034212 */ /* 0x010fc600078e3cff */
[----:B------:R-:W4:Y:S01]  /*1cd0*/  @P2 LDG.E R24, desc[UR8][R10.64+0x28] ;  /* 0x000028080a182981 */ /* 0x000f22000c1e1900 */
[----:B------:R-:W-:-:S03]  /*1ce0*/  @P1 LOP3.LUT R4, R4, R19, RZ, 0x3c, !PT ;  /* 0x0000001304041212 */ /* 0x000fc600078e3cff */
[----:B------:R-:W4:Y:S01]  /*1cf0*/  @P2 LDG.E R19, desc[UR8][R10.64+0x2c] ;  /* 0x00002c080a132981 */ /* 0x000f22000c1e1900 */
[----:B------:R-:W-:-:S03]  /*1d00*/  @P1 LOP3.LUT R2, R2, R21, RZ, 0x3c, !PT ;  /* 0x0000001502021212 */ /* 0x000fc600078e3cff */
        /* <DEDUP_REMOVED lines=9> */
[----:B------:R-:W-:Y:S02]  /*1da0*/  @P2 LOP3.LUT R2, R2, R21, RZ, 0x3c, !PT ;  /* 0x0000001502022212 */ /* 0x000fe400078e3cff */
[----:B------:R-:W-:Y:S01]  /*1db0*/  @P3 LOP3.LUT R4, R4, R25, RZ, 0x3c, !PT ;  /* 0x0000001904043212 */ /* 0x000fe200078e3cff */
        /* <DEDUP_REMOVED lines=20> */
[----:B------:R-:W-:Y:S02]  /*1f00*/  LOP3.LUT P0, RZ, R23, 0x80, RZ, 0xc0, !PT ;  /* 0x0000008017ff7812 */ /* 0x000fe4000780c0ff */
[----:B------:R-:W-:Y:S02]  /*1f10*/  @P5 LOP3.LUT R3, R3, R26, RZ, 0x3c, !PT ;  /* 0x0000001a03035212 */ /* 0x000fe400078e3cff */
[----:B------:R-:W4:Y:S01]  /*1f20*/  @P6 LDG.E R26, desc[UR8][R10.64+0x88] ;  /* 0x000088080a1a6981 */ /* 0x000f22000c1e1900 */
[----:B------:R-:W-:-:S03]  /*1f30*/  @P5 LOP3.LUT R4, R4, R19, RZ, 0x3c, !PT ;  /* 0x0000001304045212 */ /* 0x000fc600078e3cff */
[----:B------:R-:W4:Y:S01]  /*1f40*/  @P6 LDG.E R19, desc[UR8][R10.64+0x84] ;  /* 0x000084080a136981 */ /* 0x000f22000c1e1900 */
[----:B------:R-:W-:-:S04]  /*1f50*/  @P5 LOP3.LUT R2, R2, R21, RZ, 0x3c, !PT ;  /* 0x0000001502025212 */ /* 0x000fc800078e3cff */
        /* <DEDUP_REMOVED lines=9> */
[----:B------:R-:W-:Y:S02]  /*1ff0*/  @P6 LOP3.LUT R3, R3, R26, RZ, 0x3c, !PT ;  /* 0x0000001a03036212 */ /* 0x000fe400078e3cff */
[----:B------:R-:W-:Y:S02]  /*2000*/  @P6 LOP3.LUT R2, R2, R19, RZ, 0x3c, !PT ;  /* 0x0000001302026212 */ /* 0x000fe400078e3cff */
[----:B------:R-:W-:Y:S02]  /*2010*/  @P0 LOP3.LUT R4, R4, R21, RZ, 0x3c, !PT ;  /* 0x0000001504040212 */ /* 0x000fe400078e3cff */
[----:B------:R-:W-:Y:S02]  /*2020*/  @P0 LOP3.LUT R2, R2, R25, RZ, 0x3c, !PT ;  /* 0x0000001902020212 */ /* 0x000fe400078e3cff */
[----:B--2---:R-:W-:Y:S02]  /*2030*/  @P0 LOP3.LUT R7, R7, R20, RZ, 0x3c, !PT ;  /* 0x0000001407070212 */ /* 0x004fe400078e3cff */
[----:B---3--:R-:W-:-:S02]  /*2040*/  @P0 LOP3.LUT R5, R5, R22, RZ, 0x3c, !PT ;  /* 0x0000001605050212 */ /* 0x008fc400078e3cff */
[----:B----4-:R-:W-:Y:S02]  /*2050*/  @P0 LOP3.LUT R3, R3, R24, RZ, 0x3c, !PT ;  /* 0x0000001803030212 */ /* 0x010fe400078e3cff */
[----:B------:R-:W-:-:S13]  /*2060*/  R2P PR, R23.B1, 0x7f ;  /* 0x0000007f17007804 */ /* 0x000fda0000001000 */
[----:B------:R-:W2:Y:S04]  /*2070*/  @P0 LDG.E R22, desc[UR8][R10.64+0xa0] ;  /* 0x0000a0080a160981 */ /* 0x000ea8000c1e1900 */
[----:B------:R-:W3:Y:S04]  /*2080*/  @P0 LDG.E R19, desc[UR8][R10.64+0xa4] ;  /* 0x0000a4080a130981 */ /* 0x000ee8000c1e1900 */
[----:B------:R-:W4:Y:S04]  /*2090*/  @P0 LDG.E R21, desc[UR8][R10.64+0xac] ;  /* 0x0000ac080a150981 */ /* 0x000f28000c1e1900 */
        /* <DEDUP_REMOVED lines=14> */
[----:B------:R-:W-:Y:S02]  /*2180*/  LOP3.LUT P0, RZ, R23, 0x8000, RZ, 0xc0, !PT ;  /* 0x0000800017ff7812 */ /* 0x000fe4000780c0ff */
        /* <DEDUP_REMOVED lines=22> */
[----:B------:R-:W-:Y:S01]  /*22f0*/  @P2 LOP3.LUT R3, R3, R24, RZ, 0x3c, !PT ;  /* 0x0000001803032212 */ /* 0x000fe200078e3cff */
[----:B------:R-:W4:Y:S04]  /*2300*/  @P4 LDG.E R23, desc[UR8][R10.64+0xfc] ;  /* 0x0000fc080a174981 */ /* 0x000f28000c1e1900 */
        /* <DEDUP_REMOVED lines=12> */
[----:B------:R-:W3:Y:S01]  /*23d0*/  @P5 LDG.E R23, desc[UR8][R10.64+0x110] ;  /* 0x000110080a175981 */ /* 0x000ee2000c1e1900 */
[----:B------:R-:W-:-:S03]  /*23e0*/  @P4 LOP3.LUT R7, R7, R24, RZ, 0x3c, !PT ;  /* 0x0000001807074212 */ /* 0x000fc600078e3cff */
[----:B------:R-:W3:Y:S01]  /*23f0*/  @P5 LDG.E R24, desc[UR8][R10.64+0x10c] ;  /* 0x00010c080a185981 */ /* 0x000ee2000c1e1900 */
[----:B------:R-:W-:-:S03]  /*2400*/  @P4 LOP3.LUT R3, R3, R20, RZ, 0x3c, !PT ;  /* 0x0000001403034212 */ /* 0x000fc600078e3cff */
[----:B------:R-:W3:Y:S01]  /*2410*/  @P6 LDG.E R20, desc[UR8][R10.64+0x120] ;  /* 0x000120080a146981 */ /* 0x000ee2000c1e1900 */
[----:B------:R-:W-:-:S03]  /*2420*/  @P5 LOP3.LUT R3, R3, R26, RZ, 0x3c, !PT ;  /* 0x0000001a03035212 */ /* 0x000fc600078e3cff */
[----:B------:R-:W3:Y:S01]  /*2430*/  @P0 LDG.E R26, desc[UR8][R10.64+0x134] ;  /* 0x000134080a1a0981 */ /* 0x000ee2000c1e1900 */
[----:B--2---:R-:W-:-:S03]  /*2440*/  @P5 LOP3.LUT R7, R7, R22, RZ, 0x3c, !PT ;  /* 0x0000001607075212 */ /* 0x004fc600078e3cff */
[----:B------:R-:W2:Y:S01]  /*2450*/  @P6 LDG.E R22, desc[UR8][R10.64+0x128] ;  /* 0x000128080a166981 */ /* 0x000ea2000c1e1900 */
[----:B------:R-:W-:-:S03]  /*2460*/  @P6 LOP3.LUT R7, R7, R28, RZ, 0x3c, !PT ;  /* 0x0000001c07076212 */ /* 0x000fc600078e3cff */
[----:B------:R-:W2:Y:S01]  /*2470*/  @P0 LDG.E R28, desc[UR8][R10.64+0x13c] ;  /* 0x00013c080a1c0981 */ /* 0x000ea2000c1e1900 */
[----:B----4-:R-:W-:-:S03]  /*2480*/  @P5 LOP3.LUT R4, R4, R21, RZ, 0x3c, !PT ;  /* 0x0000001504045212 */ /* 0x010fc600078e3cff */
[----:B------:R-:W4:Y:S01]  /*2490*/  @P6 LDG.E R21, desc[UR8][R10.64+0x124] ;  /* 0x000124080a156981 */ /* 0x000f22000c1e1900 */
[----:B---3--:R-:W-:Y:S02]  /*24a0*/  @P5 LOP3.LUT R2, R2, R23, RZ, 0x3c, !PT ;  /* 0x0000001702025212 */ /* 0x008fe400078e3cff */
[----:B------:R-:W-:Y:S01]  /*24b0*/  @P6 LOP3.LUT R4, R4, R19, RZ, 0x3c, !PT ;  /* 0x0000001304046212 */ /* 0x000fe200078e3cff */
[----:B------:R-:W3:Y:S01]  /*24c0*/  @P0 LDG.E R23, desc[UR8][R10.64+0x138] ;  /* 0x000138080a170981 */ /* 0x000ee2000c1e1900 */
[----:B------:R-:W-:-:S03]  /*24d0*/  @P5 LOP3.LUT R5, R5, R24, RZ, 0x3c, !PT ;  /* 0x0000001805055212 */ /* 0x000fc600078e3cff */
[----:B------:R-:W3:Y:S04]  /*24e0*/  @P0 LDG.E R24, desc[UR8][R10.64+0x12c] ;  /* 0x00012c080a180981 */ /* 0x000ee8000c1e1900 */
[----:B------:R-:W3:Y:S01]  /*24f0*/  @P0 LDG.E R19, desc[UR8][R10.64+0x130] ;  /* 0x000130080a130981 */ /* 0x000ee2000c1e1900 */
[----:B------:R-:W-:-:S04]  /*2500*/  UIADD3 UR4, UPT, UPT, UR4, 0x10, URZ ;  /* 0x0000001004047890 */ /* 0x000fc8000fffe0ff */
[----:B------:R-:W-:Y:S01]  /*2510*/  UISETP.NE.AND UP0, UPT, UR4, 0x20, UPT ;  /* 0x000000200400788c */ /* 0x000fe2000bf05270 */
[----:B------:R-:W-:-:S04]  /*2520*/  @P6 LOP3.LUT R5, R5, R20, RZ, 0x3c, !PT ;  /* 0x0000001405056212 */ /* 0x000fc800078e3cff */
[----:B------:R-:W-:Y:S02]  /*2530*/  @P0 LOP3.LUT R5, R5, R26, RZ, 0x3c, !PT ;  /* 0x0000001a05050212 */ /* 0x000fe400078e3cff */
[----:B--2---:R-:W-:-:S04]  /*2540*/  @P6 LOP3.LUT R3, R3, R22, RZ, 0x3c, !PT ;  /* 0x0000001603036212 */ /* 0x004fc800078e3cff */
[----:B------:R-:W-:Y:S02]  /*2550*/  @P0 LOP3.LUT R3, R3, R28, RZ, 0x3c, !PT ;  /* 0x0000001c03030212 */ /* 0x000fe400078e3cff */
[----:B----4-:R-:W-:-:S04]  /*2560*/  @P6 LOP3.LUT R2, R2, R21, RZ, 0x3c, !PT ;  /* 0x0000001502026212 */ /* 0x010fc800078e3cff */
[----:B---3--:R-:W-:Y:S02]  /*2570*/  @P0 LOP3.LUT R2, R2, R23, RZ, 0x3c, !PT ;  /* 0x0000001702020212 */ /* 0x008fe400078e3cff */
[----:B------:R-:W-:Y:S02]  /*2580*/  @P0 LOP3.LUT R7, R7, R24, RZ, 0x3c, !PT ;  /* 0x0000001807070212 */ /* 0x000fe400078e3cff */
[----:B------:R-:W-:Y:S01]  /*2590*/  @P0 LOP3.LUT R4, R4, R19, RZ, 0x3c, !PT ;  /* 0x0000001304040212 */ /* 0x000fe200078e3cff */
[----:B------:R-:W-:Y:S06]  /*25a0*/  BRA.U UP0, `(.L_x_8) ;  /* 0xfffffff5004c7547 */ /* 0x000fec000b83ffff */
[----:B------:R-:W-:-:S05]  /*25b0*/  VIADD R16, R16, 0x1 ;  /* 0x0000000110107836 */ /* 0x000fca0000000000 */
[----:B------:R-:W-:-:S13]  /*25c0*/  ISETP.NE.AND P0, PT, R16, 0x5, PT ;  /* 0x000000051000780c */ /* 0x000fda0003f05270 */
[----:B------:R-:W-:Y:S05]  /*25d0*/  @P0 BRA `(.L_x_9) ;  /* 0xfffffff400300947 */ /* 0x000fea000383ffff */
[----:B------:R3:W-:Y:S04]  /*25e0*/  STL [R1+0x4], R7 ;  /* 0x0000040701007387 */ /* 0x0007e80000100800 */
[----:B------:R3:W-:Y:S04]  /*25f0*/  STL.64 [R1+0x8], R4 ;  /* 0x0000080401007387 */ /* 0x0007e80000100a00 */
[----:B------:R3:W-:Y:S02]  /*2600*/  STL.64 [R1+0x10], R2 ;  /* 0x0000100201007387 */ /* 0x0007e40000100a00 */
.L_x_3:
[----:B------:R-:W-:Y:S05]  /*2610*/  BSYNC.RECONVERGENT B1 ;  /* 0x0000000000017941 */ /* 0x000fea0003800200 */
.L_x_2:
[C---:B------:R-:W-:Y:S01]  /*2620*/  ISETP.GT.U32.AND P0, PT, R13.reuse, 0x3, PT ;  /* 0x000000030d00780c */ /* 0x040fe20003f04070 */
[----:B------:R-:W-:Y:S01]  /*2630*/  VIADD R12, R12, 0x1 ;  /* 0x000000010c0c7836 */ /* 0x000fe20000000000 */
[--C-:B------:R-:W-:Y:S02]  /*2640*/  SHF.R.U64 R13, R13, 0x2, R14.reuse ;  /* 0x000000020d0d7819 */ /* 0x100fe4000000120e */
[----:B------:R-:W-:Y:S02]  /*2650*/  ISETP.GT.U32.AND.EX P0, PT, R14, RZ, PT, P0 ;  /* 0x000000ff0e00720c */ /* 0x000fe40003f04100 */
[----:B------:R-:W-:-:S11]  /*2660*/  SHF.R.U32.HI R14, RZ, 0x2, R14 ;  /* 0x00000002ff0e7819 */ /* 0x000fd6000001160e */
[----:B------:R-:W-:Y:S05]  /*2670*/  @P0 BRA `(.L_x_10) ;  /* 0xffffffd800cc0947 */ /* 0x000fea000383ffff */
.L_x_1:
[----:B------:R-:W-:Y:S05]  /*2680*/  BSYNC.RECONVERGENT B0 ;  /* 0x0000000000007941 */ /* 0x000fea0003800200 */
.L_x_0:
[----:B------:R-:W4:Y:S01]  /*2690*/  S2R R18, SR_TID.X ;  /* 0x0000000000127919 */ /* 0x000f220000002100 */
[----:B------:R-:W5:Y:S01]  /*26a0*/  S2UR UR5, SR_CgaCtaId ;  /* 0x00000000000579c3 */ /* 0x000f620000008800 */
[----:B------:R-:W-:Y:S01]  /*26b0*/  UMOV UR4, 0x400 ;  /* 0x0000040000047882 */ /* 0x000fe20000000000 */
[----:B------:R0:W-:Y:S04]  /*26c0*/  STL.64 [R1+0x18], RZ ;  /* 0x000018ff01007387 */ /* 0x0001e80000100a00 */
[----:B------:R0:W-:Y:S02]  /*26d0*/  STL [R1+0x20], RZ ;  /* 0x000020ff01007387 */ /* 0x0001e40000100800 */
[----:B------:R-:W2:Y:S02]  /*26e0*/  LDC R11, c[0x0][0x388] ;  /* 0x0000e200ff0b7b82 */ /* 0x000ea40000000800 */
[----:B------:R0:W-:Y:S01]  /*26f0*/  STL.64 [R1+0x28], RZ ;  /* 0x000028ff01007387 */ /* 0x0001e20000100a00 */
[----:B-----5:R-:W-:-:S06]  /*2700*/  ULEA UR4, UR5, UR4, 0x18 ;  /* 0x0000000405047291 */ /* 0x020fcc000f8ec0ff */
[----:B----4-:R-:W-:Y:S02]  /*2710*/  LEA R9, R18, UR4, 0x2 ;  /* 0x0000000412097c11 */ /* 0x010fe4000f8e10ff */
[----:B--2---:R-:W-:-:S03]  /*2720*/  ISETP.GE.AND P0, PT, R11, 0x1, PT ;  /* 0x000000010b00780c */ /* 0x004fc60003f06270 */
[----:B------:R0:W-:Y:S10]  /*2730*/  STS [R9], RZ ;  /* 0x000000ff09007388 */ /* 0x0001f40000000800 */
[----:B0-----:R-:W-:Y:S05]  /*2740*/  @!P0 BRA `(.L_x_11) ;  /* 0x00000008007c8947 */ /* 0x001fea0003800000 */
[C---:B------:R-:W-:Y:S01]  /*2750*/  ISETP.GE.U32.AND P0, PT, R11.reuse, 0x4, PT ;  /* 0x000000040b00780c */ /* 0x040fe20003f06070 */
[----:B------:R-:W-:Y:S01]  /*2760*/  IMAD.MOV.U32 R8, RZ, RZ, RZ ;  /* 0x000000ffff087224 */ /* 0x000fe200078e00ff */
[----:B------:R-:W-:Y:S01]  /*2770*/  LOP3.LUT R10, R11, 0x3, RZ, 0xc0, !PT ;  /* 0x000000030b0a7812 */ /* 0x000fe200078ec0ff */
[----:B------:R-:W-:-:S10]  /*2780*/  IMAD.MOV.U32 R12, RZ, RZ, R6 ;  /* 0x000000ffff0c7224 */ /* 0x000fd400078e0006 */
[----:B------:R-:W-:Y:S05]  /*2790*/  @!P0 BRA `(.L_x_12) ;  /* 0x0000000400b08947 */ /* 0x000fea0003800000 */
[----:B------:R-:W-:Y:S01]  /*27a0*/  LOP3.LUT R13, R11, 0x7ffffffc, RZ, 0xc0, !PT ;  /* 0x7ffffffc0b0d7812 */ /* 0x000fe200078ec0ff */
[----:B------:R-:W-:Y:S02]  /*27b0*/  VIADD R12, R15, 0x912ef1 ;  /* 0x00912ef10f0c7836 */ /* 0x000fe40000000000 */
[----:B------:R-:W-:Y:S02]  /*27c0*/  IMAD.MOV.U32 R8, RZ, RZ, RZ ;  /* 0x000000ffff087224 */ /* 0x000fe400078e00ff */
[----:B------:R-:W-:-:S07]  /*27d0*/  IMAD.MOV R13, RZ, RZ, -R13 ;  /* 0x000000ffff0d7224 */ /* 0x000fce00078e0a0d */
.L_x_13:
[----:B------:R-:W-:Y:S01]  /*27e0*/  SHF.R.U32.HI R14, RZ, 0x2, R7 ;  /* 0x00000002ff0e7819 */ /* 0x000fe20000011607 */
[----:B------:R-:W-:Y:S01]  /*27f0*/  VIADD R13, R13, 0x4 ;  /* 0x000000040d0d7836 */ /* 0x000fe20000000000 */
[----:B------:R-:W-:Y:S02]  /*2800*/  SHF.R.U32.HI R17, RZ, 0x2, R4 ;  /* 0x00000002ff117819 */ /* 0x000fe40000011604 */
[----:B------:R-:W-:Y:S01]  /*2810*/  LOP3.LUT R14, R14, R7, RZ, 0x3c, !PT ;  /* 0x000000070e0e7212 */ /* 0x000fe200078e3cff */
[----:B-1-3--:R-:W-:Y:S01]  /*2820*/  IMAD.SHL.U32 R7, R3, 0x10, RZ ;  /* 0x0000001003077824 */ /* 0x00afe200078e00ff */
[----:B------:R-:W-:Y:S02]  /*2830*/  LOP3.LUT R17, R17, R4, RZ, 0x3c, !PT ;  /* 0x0000000411117212 */ /* 0x000fe400078e3cff */
[----:B------:R-:W-:Y:S01]  /*2840*/  ISETP.NE.AND P0, PT, R13, RZ, PT ;  /* 0x000000ff0d00720c */ /* 0x000fe20003f05270 */
[----:B------:R-:W-:-:S05]  /*2850*/  IMAD.SHL.U32 R15, R14, 0x2, RZ ;  /* 0x000000020e0f7824 */ /* 0x000fca00078e00ff */
[----:B------:R-:W-:Y:S01]  /*2860*/  LOP3.LUT R14, R14, R15, R7, 0x96, !PT ;  /* 0x0000000f0e0e7212 */ /* 0x000fe200078e9607 */
[----:B------:R-:W-:-:S03]  /*2870*/  IMAD.SHL.U32 R7, R17, 0x2, RZ ;  /* 0x0000000211077824 */ /* 0x000fc600078e00ff */
[----:B------:R-:W-:Y:S02]  /*2880*/  LOP3.LUT R15, R14, R3, RZ, 0x3c, !PT ;  /* 0x000000030e0f7212 */ /* 0x000fe400078e3cff */
[----:B------:R-:W-:Y:S02]  /*2890*/  SHF.R.U32.HI R14, RZ, 0x2, R5 ;  /* 0x00000002ff0e7819 */ /* 0x000fe40000011605 */
[----:B------:R-:W-:Y:S01]  /*28a0*/  SHF.R.U32.HI R20, RZ, 0x2, R15 ;  /* 0x00000002ff147819 */ /* 0x000fe2000001160f */
[----:B------:R-:W-:Y:S01]  /*28b0*/  IMAD.SHL.U32 R4, R15, 0x10, RZ ;  /* 0x000000100f047824 */ /* 0x000fe200078e00ff */
[----:B------:R-:W-:Y:S02]  /*28c0*/  LOP3.LUT R14, R14, R5, RZ, 0x3c, !PT ;  /* 0x000000050e0e7212 */ /* 0x000fe400078e3cff */
[----:B------:R-:W-:Y:S02]  /*28d0*/  LOP3.LUT R20, R20, R15, RZ, 0x3c, !PT ;  /* 0x0000000f14147212 */ /* 0x000fe400078e3cff */
[----:B------:R-:W-:-:S02]  /*28e0*/  LOP3.LUT R4, R17, R7, R4, 0x96, !PT ;  /* 0x0000000711047212 */ /* 0x000fc400078e9604 */
[----:B------:R-:W-:Y:S01]  /*28f0*/  SHF.R.U32.HI R17, RZ, 0x2, R2 ;  /* 0x00000002ff117819 */ /* 0x000fe20000011602 */
[----:B------:R-:W-:Y:S01]  /*2900*/  IMAD.SHL.U32 R19, R20, 0x2, RZ ;  /* 0x0000000214137824 */ /* 0x000fe200078e00ff */
[----:B------:R-:W-:Y:S01]  /*2910*/  LOP3.LUT R5, R4, R15, RZ, 0x3c, !PT ;  /* 0x0000000f04057212 */ /* 0x000fe200078e3cff */
[----:B------:R-:W-:Y:S01]  /*2920*/  IMAD.SHL.U32 R4, R14, 0x2, RZ ;  /* 0x000000020e047824 */ /* 0x000fe200078e00ff */
[----:B------:R-:W-:Y:S02]  /*2930*/  LOP3.LUT R2, R17, R2, RZ, 0x3c, !PT ;  /* 0x0000000211027212 */ /* 0x000fe400078e3cff */
[----:B------:R-:W-:Y:S01]  /*2940*/  SHF.R.U32.HI R22, RZ, 0x2, R5 ;  /* 0x00000002ff167819 */ /* 0x000fe20000011605 */
[----:B------:R-:W-:-:S03]  /*2950*/  IMAD.SHL.U32 R7, R5, 0x10, RZ ;  /* 0x0000001005077824 */ /* 0x000fc600078e00ff */
[-C--:B------:R-:W-:Y:S02]  /*2960*/  LOP3.LUT R22, R22, R5.reuse, RZ, 0x3c, !PT ;  /* 0x0000000516167212 */ /* 0x080fe400078e3cff */
[----:B------:R-:W-:Y:S02]  /*2970*/  LOP3.LUT R4, R14, R4, R7, 0x96, !PT ;  /* 0x000000040e047212 */ /* 0x000fe400078e9607 */
[----:B------:R-:W-:Y:S02]  /*2980*/  SHF.R.U32.HI R14, RZ, 0x2, R3 ;  /* 0x00000002ff0e7819 */ /* 0x000fe40000011603 */
[----:B------:R-:W-:Y:S01]  /*2990*/  LOP3.LUT R17, R4, R5, RZ, 0x3c, !PT ;  /* 0x0000000504117212 */ /* 0x000fe200078e3cff */
[----:B------:R-:W-:Y:S01]  /*29a0*/  IMAD.SHL.U32 R4, R2, 0x2, RZ ;  /* 0x0000000202047824 */ /* 0x000fe200078e00ff */
[----:B------:R-:W-:Y:S01]  /*29b0*/  LOP3.LUT R3, R14, R3, RZ, 0x3c, !PT ;  /* 0x000000030e037212 */ /* 0x000fe200078e3cff */
[----:B------:R-:W-:Y:S01]  /*29c0*/  VIADD R14, R12, 0xffd3c1d8 ;  /* 0xffd3c1d80c0e7836 */ /* 0x000fe20000000000 */
[----:B------:R-:W-:Y:S01]  /*29d0*/  SHF.R.U32.HI R26, RZ, 0x2, R17 ;  /* 0x00000002ff1a7819 */ /* 0x000fe20000011611 */
[----:B------:R-:W-:-:S02]  /*29e0*/  IMAD.SHL.U32 R7, R17, 0x10, RZ ;  /* 0x0000001011077824 */ /* 0x000fc400078e00ff */
[----:B------:R-:W-:Y:S01]  /*29f0*/  IMAD.SHL.U32 R16, R3, 0x2, RZ ;  /* 0x0000000203107824 */ /* 0x000fe200078e00ff */
[-C--:B------:R-:W-:Y:S02]  /*2a00*/  LOP3.LUT R26, R26, R17.reuse, RZ, 0x3c, !PT ;  /* 0x000000111a1a7212 */ /* 0x080fe400078e3cff */
[----:B------:R-:W-:Y:S02]  /*2a10*/  LOP3.LUT R4, R2, R4, R7, 0x96, !PT ;  /* 0x0000000402047212 */ /* 0x000fe400078e9607 */
[----:B------:R-:W-:Y:S01]  /*2a20*/  IADD3 R2, PT, PT, R14, 0x587c5, R15 ;  /* 0x000587c50e027810 */ /* 0x000fe20007ffe00f */
[----:B------:R-:W-:Y:S01]  /*2a30*/  IMAD.MOV.U32 R15, RZ, RZ, 0x2f800000 ;  /* 0x2f800000ff0f7424 */ /* 0x000fe200078e00ff */
[----:B------:R-:W-:Y:S02]  /*2a40*/  LOP3.LUT R7, R4, R17, RZ, 0x3c, !PT ;  /* 0x0000001104077212 */ /* 0x000fe400078e3cff */
[----:B------:R-:W-:-:S03]  /*2a50*/  I2FP.F32.U32 R2, R2 ;  /* 0x0000000200027245 */ /* 0x000fc60000201000 */
[----:B------:R-:W-:Y:S02]  /*2a60*/  IMAD.SHL.U32 R4, R7, 0x10, RZ ;  /* 0x0000001007047824 */ /* 0x000fe400078e00ff */
[----:B------:R-:W-:-:S03]  /*2a70*/  FFMA R2, R2, R15, 1.1641532182693481445e-10 ;  /* 0x2f00000002027423 */ /* 0x000fc6000000000f */
[----:B------:R-:W-:Y:S02]  /*2a80*/  LOP3.LUT R4, R3, R16, R4, 0x96, !PT ;  /* 0x0000001003047212 */ /* 0x000fe400078e9604 */
[----:B------:R-:W-:Y:S02]  /*2a90*/  IADD3 R3, PT, PT, R14, 0xb0f8a, R5 ;  /* 0x000b0f8a0e037810 */ /* 0x000fe40007ffe005 */
[----:B------:R-:W-:Y:S02]  /*2aa0*/  LOP3.LUT R4, R4, R7, RZ, 0x3c, !PT ;  /* 0x0000000704047212 */ /* 0x000fe400078e3cff */
[----:B------:R-:W-:-:S03]  /*2ab0*/  I2FP.F32.U32 R16, R3 ;  /* 0x0000000300107245 */ /* 0x000fc60000201000 */
[----:B------:R-:W-:Y:S02]  /*2ac0*/  IMAD.SHL.U32 R3, R4, 0x10, RZ ;  /* 0x0000001004037824 */ /* 0x000fe400078e00ff */
[----:B------:R-:W-:-:S03]  /*2ad0*/  FFMA R16, R16, R15, 1.1641532182693481445e-10 ;  /* 0x2f00000010107423 */ /* 0x000fc6000000000f */
[----:B------:R-:W-:Y:S01]  /*2ae0*/  LOP3.LUT R19, R20, R19, R3, 0x96, !PT ;  /* 0x0000001314137212 */ /* 0x000fe200078e9603 */
[----:B------:R-:W-:Y:S01]  /*2af0*/  FMUL R3, R16, R16 ;  /* 0x0000001010037220 */ /* 0x000fe20000400000 */
[----:B------:R-:W-:Y:S01]  /*2b00*/  IMAD.SHL.U32 R20, R22, 0x2, RZ ;  /* 0x0000000216147824 */ /* 0x000fe200078e00ff */
[----:B------:R-:W-:Y:S02]  /*2b10*/  IADD3 R16, PT, PT, R14, 0x161f14, R7 ;  /* 0x00161f140e107810 */ /* 0x000fe40007ffe007 */
[----:B------:R-:W-:Y:S01]  /*2b20*/  LOP3.LUT R5, R19, R4, RZ, 0x3c, !PT ;  /* 0x0000000413057212 */ /* 0x000fe200078e3cff */
[----:B------:R-:W-:Y:S01]  /*2b30*/  FFMA R3, R2, R2, R3 ;  /* 0x0000000202037223 */ /* 0x000fe20000000003 */
[C---:B------:R-:W-:Y:S02]  /*2b40*/  IADD3 R2, PT, PT, R14.reuse, 0x10974f, R17 ;  /* 0x0010974f0e027810 */ /* 0x040fe40007ffe011 */
[----:B------:R-:W-:Y:S01]  /*2b50*/  IADD3 R21, PT, PT, R14, 0x212e9e, R5 ;  /* 0x00212e9e0e157810 */ /* 0x000fe20007ffe005 */
[----:B------:R-:W-:-:S05]  /*2b60*/  IMAD.SHL.U32 R19, R5, 0x10, RZ ;  /* 0x0000001005137824 */ /* 0x000fca00078e00ff */
[----:B------:R-:W-:Y:S02]  /*2b70*/  LOP3.LUT R24, R22, R20, R19, 0x96, !PT ;  /* 0x0000001416187212 */ /* 0x000fe400078e9613 */
[----:B------:R-:W-:Y:S02]  /*2b80*/  I2FP.F32.U32 R20, R2 ;  /* 0x0000000200147245 */ /* 0x000fe40000201000 */
[----:B------:R-:W-:Y:S01]  /*2b90*/  LOP3.LUT R2, R24, R5, RZ, 0x3c, !PT ;  /* 0x0000000518027212 */ /* 0x000fe200078e3cff */
[----:B------:R-:W-:Y:S01]  /*2ba0*/  IMAD.SHL.U32 R24, R26, 0x2, RZ ;  /* 0x000000021a187824 */ /* 0x000fe200078e00ff */
[----:B------:R-:W-:Y:S01]  /*2bb0*/  I2FP.F32.U32 R22, R16 ;  /* 0x0000001000167245 */ /* 0x000fe20000201000 */
[-C--:B------:R-:W-:Y:S01]  /*2bc0*/  FFMA R20, R20, R15.reuse, 1.1641532182693481445e-10 ;  /* 0x2f00000014147423 */ /* 0x080fe2000000000f */
[----:B------:R0:W1:Y:S01]  /*2bd0*/  F2I.TRUNC.NTZ R16, R3 ;  /* 0x0000000300107305 */ /* 0x000062000020f100 */
[----:B------:R-:W-:Y:S01]  /*2be0*/  IMAD.SHL.U32 R23, R2, 0x10, RZ ;  /* 0x0000001002177824 */ /* 0x000fe200078e00ff */
[----:B------:R-:W-:Y:S01]  /*2bf0*/  IADD3 R19, PT, PT, R14, 0x1ba6d9, R4 ;  /* 0x001ba6d90e137810 */ /* 0x000fe20007ffe004 */
[----:B------:R-:W-:Y:S01]  /*2c00*/  FFMA R22, R22, R15, 1.1641532182693481445e-10 ;  /* 0x2f00000016167423 */ /* 0x000fe2000000000f */
[----:B------:R-:W-:-:S02]  /*2c10*/  IADD3 R14, PT, PT, R14, 0x26b663, R2 ;  /* 0x0026b6630e0e7810 */ /* 0x000fc40007ffe002 */
[----:B------:R-:W-:Y:S01]  /*2c20*/  LOP3.LUT R23, R26, R24, R23, 0x96, !PT ;  /* 0x000000181a177212 */ /* 0x000fe200078e9617 */
[----:B------:R-:W-:Y:S01]  /*2c30*/  FMUL R17, R22, R22 ;  /* 0x0000001616117220 */ /* 0x000fe20000400000 */
[----:B------:R-:W-:Y:S02]  /*2c40*/  I2FP.F32.U32 R22, R21 ;  /* 0x0000001500167245 */ /* 0x000fe40000201000 */
[----:B0-----:R-:W-:Y:S01]  /*2c50*/  LOP3.LUT R3, R23, R2, RZ, 0x3c, !PT ;  /* 0x0000000217037212 */ /* 0x001fe200078e3cff */
[----:B------:R-:W-:Y:S01]  /*2c60*/  FFMA R17, R20, R20, R17 ;  /* 0x0000001414117223 */ /* 0x000fe20000000011 */
[----:B------:R-:W-:Y:S01]  /*2c70*/  I2FP.F32.U32 R20, R19 ;  /* 0x0000001300147245 */ /* 0x000fe20000201000 */
[-C--:B------:R-:W-:Y:S01]  /*2c80*/  FFMA R22, R22, R15.reuse, 1.1641532182693481445e-10 ;  /* 0x2f00000016167423 */ /* 0x080fe2000000000f */
[----:B------:R-:W-:Y:S01]  /*2c90*/  I2FP.F32.U32 R14, R14 ;  /* 0x0000000e000e7245 */ /* 0x000fe20000201000 */
[----:B------:R-:W-:Y:S01]  /*2ca0*/  IMAD.IADD R21, R3, 0x1, R12 ;  /* 0x0000000103157824 */ /* 0x000fe200078e020c */
[----:B-1----:R-:W-:Y:S01]  /*2cb0*/  IADD3 R16, PT, PT, -R16, 0x1, RZ ;  /* 0x0000000110107810 */ /* 0x002fe20007ffe1ff */
[----:B------:R-:W-:Y:S01]  /*2cc0*/  FMUL R19, R22, R22 ;  /* 0x0000001616137220 */ /* 0x000fe20000400000 */
[-C--:B------:R-:W-:Y:S01]  /*2cd0*/  FFMA R20, R20, R15.reuse, 1.1641532182693481445e-10 ;  /* 0x2f00000014147423 */ /* 0x080fe2000000000f */
[----:B------:R-:W-:Y:S01]  /*2ce0*/  FFMA R14, R14, R15, 1.1641532182693481445e-10 ;  /* 0x2f0000000e0e7423 */ /* 0x000fe2000000000f */
[----:B------:R-:W-:Y:S01]  /*2cf0*/  I2FP.F32.U32 R22, R21 ;  /* 0x0000001500167245 */ /* 0x000fe20000201000 */
[----:B------:R-:W0:Y:S01]  /*2d00*/  F2I.TRUNC.NTZ R17, R17 ;  /* 0x0000001100117305 */ /* 0x000e22000020f100 */
[----:B------:R-:W-:-:S03]  /*2d10*/  FFMA R19, R20, R20, R19 ;  /* 0x0000001414137223 */ /* 0x000fc60000000013 */
[----:B------:R-:W-:-:S04]  /*2d20*/  FFMA R22, R22, R15, 1.1641532182693481445e-10 ;  /* 0x2f00000016167423 */ /* 0x000fc8000000000f */
[----:B------:R-:W-:Y:S01]  /*2d30*/  FMUL R15, R22, R22 ;  /* 0x00000016160f7220 */ /* 0x000fe20000400000 */
[----:B------:R-:W1:Y:S03]  /*2d40*/  F2I.TRUNC.NTZ R19, R19 ;  /* 0x0000001300137305 */ /* 0x000e66000020f100 */
[----:B------:R-:W-:Y:S01]  /*2d50*/  FFMA R20, R14, R14, R15 ;  /* 0x0000000e0e147223 */ /* 0x000fe2000000000f */
[----:B------:R-:W-:Y:S02]  /*2d60*/  I2FP.F32.S32 R15, R16 ;  /* 0x00000010000f7245 */ /* 0x000fe40000201400 */
[----:B0-----:R-:W-:-:S03]  /*2d70*/  IADD3 R17, PT, PT, -R17, 0x1, RZ ;  /* 0x0000000111117810 */ /* 0x001fc60007ffe1ff */
[----:B------:R-:W0:Y:S01]  /*2d80*/  F2I.TRUNC.NTZ R20, R20 ;  /* 0x0000001400147305 */ /* 0x000e22000020f100 */
[----:B------:R-:W-:Y:S01]  /*2d90*/  I2FP.F32.S32 R14, R17 ;  /* 0x00000011000e7245 */ /* 0x000fe20000201400 */
[----:B------:R-:W-:Y:S01]  /*2da0*/  FADD R15, R15, R8 ;  /* 0x000000080f0f7221 */ /* 0x000fe20000000000 */
[----:B-1----:R-:W-:-:S03]  /*2db0*/  IADD3 R16, PT, PT, -R19, 0x1, RZ ;  /* 0x0000000113107810 */ /* 0x002fc60007ffe1ff */
[----:B------:R-:W-:Y:S01]  /*2dc0*/  FADD R14, R15, R14 ;  /* 0x0000000e0f0e7221 */ /* 0x000fe20000000000 */
[----:B------:R-:W-:Y:S01]  /*2dd0*/  I2FP.F32.S32 R17, R16 ;  /* 0x0000001000117245 */ /* 0x000fe20000201400 */
[----:B------:R-:W-:Y:S02]  /*2de0*/  IMAD.MOV.U32 R16, RZ, RZ, R12 ;  /* 0x000000ffff107224 */ /* 0x000fe400078e000c */
[----:B------:R-:W-:Y:S01]  /*2df0*/  VIADD R12, R12, 0x2c3e28 ;  /* 0x002c3e280c0c7836 */ /* 0x000fe20000000000 */
[----:B0-----:R-:W-:Y:S01]  /*2e00*/  IADD3 R8, PT, PT, -R20, 0x1, RZ ;  /* 0x0000000114087810 */ /* 0x001fe20007ffe1ff */
[----:B------:R-:W-:-:S03]  /*2e10*/  FADD R14, R14, R17 ;  /* 0x000000110e0e7221 */ /* 0x000fc60000000000 */
[----:B------:R-:W-:-:S05]  /*2e20*/  I2FP.F32.S32 R15, R8 ;  /* 0x00000008000f7245 */ /* 0x000fca0000201400 */
[----:B------:R-:W-:Y:S01]  /*2e30*/  FADD R8, R14, R15 ;  /* 0x0000000f0e087221 */ /* 0x000fe20000000000 */
[----:B------:R-:W-:Y:S06]  /*2e40*/  @P0 BRA `(.L_x_13) ;  /* 0xfffffff800640947 */ /* 0x000fec000383ffff */
[----:B------:R-:W-:-:S07]  /*2e50*/  IMAD.MOV.U32 R12, RZ, RZ, R16 ;  /* 0x000000ffff0c7224 */ /* 0x000fce00078e0010 */
.L_x_12:
[----:B------:R-:W-:-:S13]  /*2e60*/  ISETP.NE.AND P0, PT, R10, RZ, PT ;  /* 0x000000ff0a00720c */ /* 0x000fda0003f05270 */
[----:B------:R-:W-:Y:S05]  /*2e70*/  @!P0 BRA `(.L_x_14) ;  /* 0x00000000009c8947 */ /* 0x000fea0003800000 */
[----:B------:R-:W-:Y:S02]  /*2e80*/  VIADD R13, R12, 0xb0f8a ;  /* 0x000b0f8a0c0d7836 */ /* 0x000fe40000000000 */
[----:B------:R-:W-:Y:S02]  /*2e90*/  IMAD.MOV R10, RZ, RZ, -R10 ;  /* 0x000000ffff0a7224 */ /* 0x000fe400078e0a0a */
[----:B------:R-:W-:-:S07]  /*2ea0*/  IMAD.MOV.U32 R12, RZ, RZ, R4 ;  /* 0x000000ffff0c7224 */ /* 0x000fce00078e0004 */
.L_x_15:
[----:B-1-3--:R-:W-:Y:S01]  /*2eb0*/  SHF.R.U32.HI R4, RZ, 0x2, R7 ;  /* 0x00000002ff047819 */ /* 0x00afe20000011607 */
[----:B------:R-:W-:Y:S01]  /*2ec0*/  IMAD.SHL.U32 R14, R3, 0x10, RZ ;  /* 0x00000010030e7824 */ /* 0x000fe200078e00ff */
[----:B------:R-:W-:Y:S01]  /*2ed0*/  SHF.R.U32.HI R15, RZ, 0x2, R12 ;  /* 0x00000002ff0f7819 */ /* 0x000fe2000001160c */
[----:B------:R-:W-:Y:S01]  /*2ee0*/  VIADD R10, R10, 0x1 ;  /* 0x000000010a0a7836 */ /* 0x000fe20000000000 */
[----:B------:R-:W-:Y:S01]  /*2ef0*/  LOP3.LUT R4, R4, R7, RZ, 0x3c, !PT ;  /* 0x0000000704047212 */ /* 0x000fe200078e3cff */
[----:B------:R-:W-:Y:S01]  /*2f00*/  IMAD.MOV.U32 R16, RZ, RZ, R5 ;  /* 0x000000ffff107224 */ /* 0x000fe200078e0005 */
[----:B------:R-:W-:Y:S01]  /*2f10*/  LOP3.LUT R15, R15, R12, RZ, 0x3c, !PT ;  /* 0x0000000c0f0f7212 */ /* 0x000fe200078e3cff */
[----:B------:R-:W-:Y:S01]  /*2f20*/  IMAD.MOV.U32 R5, RZ, RZ, R3 ;  /* 0x000000ffff057224 */ /* 0x000fe200078e0003 */
[----:B------:R-:W-:Y:S01]  /*2f30*/  ISETP.NE.AND P0, PT, R10, RZ, PT ;  /* 0x000000ff0a00720c */ /* 0x000fe20003f05270 */
[----:B------:R-:W-:-:S05]  /*2f40*/  IMAD.SHL.U32 R7, R4, 0x2, RZ ;  /* 0x0000000204077824 */ /* 0x000fca00078e00ff */
[----:B------:R-:W-:Y:S01]  /*2f50*/  LOP3.LUT R14, R4, R7, R14, 0x96, !PT ;  /* 0x00000007040e7212 */ /* 0x000fe200078e960e */
[----:B------:R-:W-:Y:S02]  /*2f60*/  IMAD.MOV.U32 R4, RZ, RZ, R2 ;  /* 0x000000ffff047224 */ /* 0x000fe400078e0002 */
[----:B------:R-:W-:Y:S01]  /*2f70*/  IMAD.SHL.U32 R7, R15, 0x2, RZ ;  /* 0x000000020f077824 */ /* 0x000fe200078e00ff */
[----:B------:R-:W-:-:S05]  /*2f80*/  LOP3.LUT R2, R14, R3, RZ, 0x3c, !PT ;  /* 0x000000030e027212 */ /* 0x000fca00078e3cff */
[----:B------:R-:W-:-:S05]  /*2f90*/  IMAD.SHL.U32 R12, R2, 0x10, RZ ;  /* 0x00000010020c7824 */ /* 0x000fca00078e00ff */
[----:B------:R-:W-:Y:S01]  /*2fa0*/  LOP3.LUT R7, R15, R7, R12, 0x96, !PT ;  /* 0x000000070f077212 */ /* 0x000fe200078e960c */
[----:B------:R-:W-:-:S03]  /*2fb0*/  IMAD.MOV.U32 R15, RZ, RZ, 0x2f800000 ;  /* 0x2f800000ff0f7424 */ /* 0x000fc600078e00ff */
[----:B------:R-:W-:Y:S02]  /*2fc0*/  LOP3.LUT R14, R7, R2, RZ, 0x3c, !PT ;  /* 0x00000002070e7212 */ /* 0x000fe400078e3cff */
[----:B------:R-:W-:-:S03]  /*2fd0*/  IADD3 R7, PT, PT, R13, -0x587c5, R2 ;  /* 0xfffa783b0d077810 */ /* 0x000fc60007ffe002 */
[----:B------:R-:W-:Y:S01]  /*2fe0*/  IMAD.IADD R12, R14, 0x1, R13 ;  /* 0x000000010e0c7824 */ /* 0x000fe200078e020d */
[----:B------:R-:W-:Y:S01]  /*2ff0*/  I2FP.F32.U32 R7, R7 ;  /* 0x0000000700077245 */ /* 0x000fe20000201000 */
[----:B------:R-:W-:Y:S02]  /*3000*/  IMAD.MOV.U32 R3, RZ, RZ, R14 ;  /* 0x000000ffff037224 */ /* 0x000fe400078e000e */
[----:B------:R-:W-:Y:S01]  /*3010*/  VIADD R13, R13, 0xb0f8a ;  /* 0x000b0f8a0d0d7836 */ /* 0x000fe20000000000 */
[----:B------:R-:W-:Y:S01]  /*3020*/  I2FP.F32.U32 R12, R12 ;  /* 0x0000000c000c7245 */ /* 0x000fe20000201000 */
[----:B------:R-:W-:-:S04]  /*3030*/  FFMA R7, R7, R15, 1.1641532182693481445e-10 ;  /* 0x2f00000007077423 */ /* 0x000fc8000000000f */
[----:B------:R-:W-:-:S04]  /*3040*/  FFMA R12, R12, R15, 1.1641532182693481445e-10 ;  /* 0x2f0000000c0c7423 */ /* 0x000fc8000000000f */
[----:B------:R-:W-:-:S04]  /*3050*/  FMUL R12, R12, R12 ;  /* 0x0000000c0c0c7220 */ /* 0x000fc80000400000 */
[----:B------:R-:W-:Y:S01]  /*3060*/  FFMA R15, R7, R7, R12 ;  /* 0x00000007070f7223 */ /* 0x000fe2000000000c */
[----:B------:R-:W-:-:S05]  /*3070*/  IMAD.MOV.U32 R12, RZ, RZ, R4 ;  /* 0x000000ffff0c7224 */ /* 0x000fca00078e0004 */
[----:B------:R-:W0:Y:S02]  /*3080*/  F2I.TRUNC.NTZ R15, R15 ;  /* 0x0000000f000f7305 */ /* 0x000e24000020f100 */
[----:B0-----:R-:W-:-:S04]  /*3090*/  IADD3 R7, PT, PT, -R15, 0x1, RZ ;  /* 0x000000010f077810 */ /* 0x001fc80007ffe1ff */
[----:B------:R-:W-:-:S05]  /*30a0*/  I2FP.F32.S32 R7, R7 ;  /* 0x0000000700077245 */ /* 0x000fca0000201400 */
[----:B------:R-:W-:Y:S01]  /*30b0*/  FADD R8, R7, R8 ;  /* 0x0000000807087221 */ /* 0x000fe20000000000 */
[----:B------:R-:W-:Y:S01]  /*30c0*/  IMAD.MOV.U32 R7, RZ, RZ, R16 ;  /* 0x000000ffff077224 */ /* 0x000fe200078e0010 */
[----:B------:R-:W-:Y:S06]  /*30d0*/  @P0 BRA `(.L_x_15) ;  /* 0xfffffffc00740947 */ /* 0x000fec000383ffff */
[----:B------:R-:W-:-:S07]  /*30e0*/  IMAD.MOV.U32 R7, RZ, RZ, R16 ;  /* 0x000000ffff077224 */ /* 0x000fce00078e0010 */
.L_x_14:
[----:B-1----:R-:W-:Y:S01]  /*30f0*/  IMAD R6, R11, 0xb0f8a, R6 ;  /* 0x000b0f8a0b067824 */ /* 0x002fe200078e0206 */
[----:B------:R0:W-:Y:S04]  /*3100*/  STL.64 [R1+0x8], R4 ;  /* 0x0000080401007387 */ /* 0x0001e80000100a00 */
[----:B------:R0:W-:Y:S04]  /*3110*/  STL.64 [R1+0x10], R2 ;  /* 0x0000100201007387 */ /* 0x0001e80000100a00 */
[----:B------:R0:W-:Y:S04]  /*3120*/  STS [R9], R8 ;  /* 0x0000000809007388 */ /* 0x0001e80000000800 */
[----:B------:R0:W-:Y:S02]  /*3130*/  STL.64 [R1], R6 ;  /* 0x0000000601007387 */ /* 0x0001e40000100a00 */
.L_x_11:
[----:B------:R-:W-:Y:S01]  /*3140*/  BAR.SYNC.DEFER_BLOCKING 0x0 ;  /* 0x0000000000007b1d */ /* 0x000fe20000010000 */
[----:B------:R-:W-:Y:S01]  /*3150*/  UISETP.GE.U32.AND UP0, UPT, UR7, 0x2, UPT ;  /* 0x000000020700788c */ /* 0x000fe2000bf06070 */
[----:B------:R-:W-:-:S08]  /*3160*/  ISETP.NE.AND P1, PT, R18, RZ, PT ;  /* 0x000000ff1200720c */ /* 0x000fd00003f25270 */
[----:B------:R-:W-:Y:S05]  /*3170*/  BRA.U !UP0, `(.L_x_16) ;  /* 0x00000001083c7547 */ /* 0x000fea000b800000 */
[----:B------:R-:W-:-:S05]  /*3180*/  UMOV UR5, 0x1 ;  /* 0x0000000100057882 */ /* 0x000fca0000000000 */
.L_x_17:
[----:B------:R-:W-:-:S04]  /*3190*/  USHF.L.U32 UR6, UR5, 0x1, URZ ;  /* 0x0000000105067899 */ /* 0x000fc800080006ff */
[----:B------:R-:W-:Y:S02]  /*31a0*/  UISETP.GE.U32.AND UP0, UPT, UR6, UR7, UPT ;  /* 0x000000070600728c */ /* 0x000fe4000bf06070 */
[----:B0123--:R-:W-:-:S05]  /*31b0*/  IMAD R3, R18, UR6, RZ ;  /* 0x0000000612037c24 */ /* 0x00ffca000f8e02ff */
[----:B------:R-:W-:-:S13]  /*31c0*/  ISETP.GE.U32.AND P0, PT, R3, UR7, PT ;  /* 0x0000000703007c0c */ /* 0x000fda000bf06070 */
[C---:B------:R-:W-:Y:S01]  /*31d0*/  @!P0 VIADD R2, R3.reuse, UR5 ;  /* 0x0000000503028c36 */ /* 0x040fe20008000000 */
[----:B------:R-:W-:Y:S01]  /*31e0*/  @!P0 LEA R3, R3, UR4, 0x2 ;  /* 0x0000000403038c11 */ /* 0x000fe2000f8e10ff */
[----:B------:R-:W-:-:S03]  /*31f0*/  UMOV UR5, UR6 ;  /* 0x0000000600057c82 */ /* 0x000fc60008000000 */
[----:B------:R-:W-:Y:S01]  /*3200*/  @!P0 LEA R2, R2, UR4, 0x2 ;  /* 0x0000000402028c11 */ /* 0x000fe2000f8e10ff */
[----:B------:R-:W-:Y:S05]  /*3210*/  @!P0 LDS R5, [R3] ;  /* 0x0000000003058984 */ /* 0x000fea0000000800 */
[----:B------:R-:W0:Y:S02]  /*3220*/  @!P0 LDS R2, [R2] ;  /* 0x0000000002028984 */ /* 0x000e240000000800 */
[----:B0-----:R-:W-:-:S05]  /*3230*/  @!P0 FADD R4, R2, R5 ;  /* 0x0000000502048221 */ /* 0x001fca0000000000 */
[----:B------:R2:W-:Y:S01]  /*3240*/  @!P0 STS [R3], R4 ;  /* 0x0000000403008388 */ /* 0x0005e20000000800 */
[----:B------:R-:W-:Y:S06]  /*3250*/  BAR.SYNC.DEFER_BLOCKING 0x0 ;  /* 0x0000000000007b1d */ /* 0x000fec0000010000 */
[----:B------:R-:W-:Y:S05]  /*3260*/  BRA.U !UP0, `(.L_x_17) ;  /* 0xfffffffd08c87547 */ /* 0x000fea000b83ffff */
.L_x_16:
[----:B------:R-:W-:Y:S05]  /*3270*/  @P1 EXIT ;  /* 0x000000000000194d */ /* 0x000fea0003800000 */
[----:B------:R-:W4:Y:S01]  /*3280*/  S2UR UR5, SR_CgaCtaId ;  /* 0x00000000000579c3 */ /* 0x000f220000008800 */
[----:B------:R-:W-:-:S07]  /*3290*/  UMOV UR4, 0x400 ;  /* 0x0000040000047882 */ /* 0x000fce0000000000 */
[----:B0123--:R-:W0:Y:S01]  /*32a0*/  LDC.64 R2, c[0x0][0x380] ;  /* 0x0000e000ff027b82 */ /* 0x00fe220000000a00 */
[----:B----4-:R-:W-:Y:S01]  /*32b0*/  ULEA UR4, UR5, UR4, 0x18 ;  /* 0x0000000405047291 */ /* 0x010fe2000f8ec0ff */
[----:B0-----:R-:W-:-:S08]  /*32c0*/  IMAD.WIDE.U32 R2, R0, 0x4, R2 ;  /* 0x0000000400027825 */ /* 0x001fd000078e0002 */
[----:B------:R-:W0:Y:S04]  /*32d0*/  LDS R5, [UR4] ;  /* 0x00000004ff057984 */ /* 0x000e280008000800 */
[----:B0-----:R-:W-:Y:S01]  /*32e0*/  REDG.E.ADD.F32.FTZ.RN.STRONG.GPU desc[UR8][R2.64], R5 ;  /* 0x00000005020079a6 */ /* 0x001fe2000c12f308 */
[----:B------:R-:W-:Y:S05]  /*32f0*/  EXIT ;  /* 0x000000000000794d */ /* 0x000fea0003800000 */
.L_x_18:
[----:B------:R-:W-:-:S00]  /*3300*/  BRA `(.L_x_18) ;  /* 0xfffffffc00fc7947 */ /* 0x000fc0000383ffff */
[----:B------:R-:W-:-:S00]  /*3310*/  NOP ;  /* 0x0000000000007918 */ /* 0x000fc00000000000 */
        /* <DEDUP_REMOVED lines=14> */
.L_x_19:


//--------------------- .nv.global.init           --------------------------
	.section	.nv.global.init,"aw",@progbits
	.align	4
.nv.global.init:
	.type		mrg32k3aM1SubSeq,@object
	.size		mrg32k3aM1SubSeq,(mrg32k3aM2SubSeq - mrg32k3aM1SubSeq)
mrg32k3aM1SubSeq:
        /*0000*/ 	.byte	0x0b, 0xcc, 0xee, 0x04, 0x73, 0x29, 0x8b, 0x6f, 0xf6, 0x53, 0x03, 0xf6, 0x23, 0xf6, 0xea, 0xda
        /* <DEDUP_REMOVED lines=125> */
	.type		mrg32k3aM2SubSeq,@object
	.size		mrg32k3aM2SubSeq,(mrg32k3aM1 - mrg32k3aM2SubSeq)
mrg32k3aM2SubSeq:
        /* <DEDUP_REMOVED lines=126> */
	.type		mrg32k3aM1,@object
	.size		mrg32k3aM1,(mrg32k3aM1Seq - mrg32k3aM1)
mrg32k3aM1:
        /* <DEDUP_REMOVED lines=144> */
	.type		mrg32k3aM1Seq,@object
	.size		mrg32k3aM1Seq,(mrg32k3aM2 - mrg32k3aM1Seq)
mrg32k3aM1Seq:
        /* <DEDUP_REMOVED lines=144> */
	.type		mrg32k3aM2,@object
	.size		mrg32k3aM2,(mrg32k3aM2Seq - mrg32k3aM2)
mrg32k3aM2:
        /* <DEDUP_REMOVED lines=144> */
	.type		mrg32k3aM2Seq,@object
	.size		mrg32k3aM2Seq,(precalc_xorwow_matrix - mrg32k3aM2Seq)
mrg32k3aM2Seq:
        /* <DEDUP_REMOVED lines=144> */
	.type		precalc_xorwow_matrix,@object
	.size		precalc_xorwow_matrix,(precalc_xorwow_offset_matrix - precalc_xorwow_matrix)
precalc_xorwow_matrix:
        /* <DEDUP_REMOVED lines=6400> */
	.type		precalc_xorwow_offset_matrix,@object
	.size		precalc_xorwow_offset_matrix,(.L_1 - precalc_xorwow_offset_matrix)
precalc_xorwow_offset_matrix:
        /* <DEDUP_REMOVED lines=6400> */
.L_1:


//--------------------- .nv.shared._Z5pi_MCPfi    --------------------------
	.section	.nv.shared._Z5pi_MCPfi,"aw",@nobits
	.sectionflags	@""
	.align	4
.nv.shared._Z5pi_MCPfi:
	.zero		1152


//--------------------- .nv.shared.reserved.0     --------------------------
	.section	.nv.shared.reserved.0,"aw",@nobits
	.weak		__nv_reservedSMEM_offset_0_alias
	.size		__nv_reservedSMEM_offset_0_alias, 0, 64
	.other		__nv_reservedSMEM_offset_0_alias,@"STO_CUDA_RESERVED_SHARED STV_DEFAULT"
__nv_reservedSMEM_offset_0_alias:
	.zero		0
	.zero		64


//--------------------- .nv.constant0._Z5pi_MCPfi --------------------------
	.section	.nv.constant0._Z5pi_MCPfi,"a",@progbits
	.sectionflags	@""
	.align	4
.nv.constant0._Z5pi_MCPfi:
	.zero		908


//--------------------- SYMBOLS --------------------------

	.type		.nv.reservedSmem.offset0,@object
	.size		.nv.reservedSmem.offset0,0x4
	.type		.nv.reservedSmem.cap,@object
	.size		.nv.reservedSmem.cap,0x4
